//
// Generated by NVIDIA NVVM Compiler
//
// Compiler Build ID: CL-36424714
// Cuda compilation tools, release 13.0, V13.0.88
// Based on NVVM 20.0.0
//

.version 9.0
.target sm_100
.address_size 64

	// .globl	_Z3bfsPbPjjS0_S0_jjj
// _ZZ3bfsPbPjjS0_S0_jjjE12temp_storage has been demoted
// _ZZ3bfsPbPjjS0_S0_jjjE10offsetList has been demoted
.global .align 1 .b8 _ZN34_INTERNAL_f37a4032_4_k_cu_13ee0d5b4cuda3std3__45__cpo5beginE[1];
.global .align 1 .b8 _ZN34_INTERNAL_f37a4032_4_k_cu_13ee0d5b4cuda3std3__45__cpo3endE[1];
.global .align 1 .b8 _ZN34_INTERNAL_f37a4032_4_k_cu_13ee0d5b4cuda3std3__45__cpo6cbeginE[1];
.global .align 1 .b8 _ZN34_INTERNAL_f37a4032_4_k_cu_13ee0d5b4cuda3std3__45__cpo4cendE[1];
.global .align 1 .b8 _ZN34_INTERNAL_f37a4032_4_k_cu_13ee0d5b4cuda3std3__45__cpo6rbeginE[1];
.global .align 1 .b8 _ZN34_INTERNAL_f37a4032_4_k_cu_13ee0d5b4cuda3std3__45__cpo4rendE[1];
.global .align 1 .b8 _ZN34_INTERNAL_f37a4032_4_k_cu_13ee0d5b4cuda3std3__45__cpo7crbeginE[1];
.global .align 1 .b8 _ZN34_INTERNAL_f37a4032_4_k_cu_13ee0d5b4cuda3std3__45__cpo5crendE[1];
.global .align 1 .b8 _ZN34_INTERNAL_f37a4032_4_k_cu_13ee0d5b4cuda3std3__436_GLOBAL__N__f37a4032_4_k_cu_13ee0d5b6ignoreE[1];
.global .align 1 .b8 _ZN34_INTERNAL_f37a4032_4_k_cu_13ee0d5b4cuda3std3__419piecewise_constructE[1];
.global .align 1 .b8 _ZN34_INTERNAL_f37a4032_4_k_cu_13ee0d5b4cuda3std3__48in_placeE[1];
.global .align 1 .b8 _ZN34_INTERNAL_f37a4032_4_k_cu_13ee0d5b4cuda3std3__420unreachable_sentinelE[1];
.global .align 1 .b8 _ZN34_INTERNAL_f37a4032_4_k_cu_13ee0d5b4cuda3std3__47nulloptE[1];
.global .align 1 .b8 _ZN34_INTERNAL_f37a4032_4_k_cu_13ee0d5b4cuda3std3__48unexpectE[1];
.global .align 1 .b8 _ZN34_INTERNAL_f37a4032_4_k_cu_13ee0d5b4cuda3std6ranges3__45__cpo4swapE[1];
.global .align 1 .b8 _ZN34_INTERNAL_f37a4032_4_k_cu_13ee0d5b4cuda3std6ranges3__45__cpo9iter_moveE[1];
.global .align 1 .b8 _ZN34_INTERNAL_f37a4032_4_k_cu_13ee0d5b4cuda3std6ranges3__45__cpo5beginE[1];
.global .align 1 .b8 _ZN34_INTERNAL_f37a4032_4_k_cu_13ee0d5b4cuda3std6ranges3__45__cpo3endE[1];
.global .align 1 .b8 _ZN34_INTERNAL_f37a4032_4_k_cu_13ee0d5b4cuda3std6ranges3__45__cpo6cbeginE[1];
.global .align 1 .b8 _ZN34_INTERNAL_f37a4032_4_k_cu_13ee0d5b4cuda3std6ranges3__45__cpo4cendE[1];
.global .align 1 .b8 _ZN34_INTERNAL_f37a4032_4_k_cu_13ee0d5b4cuda3std6ranges3__45__cpo7advanceE[1];
.global .align 1 .b8 _ZN34_INTERNAL_f37a4032_4_k_cu_13ee0d5b4cuda3std6ranges3__45__cpo9iter_swapE[1];
.global .align 1 .b8 _ZN34_INTERNAL_f37a4032_4_k_cu_13ee0d5b4cuda3std6ranges3__45__cpo4nextE[1];
.global .align 1 .b8 _ZN34_INTERNAL_f37a4032_4_k_cu_13ee0d5b4cuda3std6ranges3__45__cpo4prevE[1];
.global .align 1 .b8 _ZN34_INTERNAL_f37a4032_4_k_cu_13ee0d5b4cuda3std6ranges3__45__cpo4dataE[1];
.global .align 1 .b8 _ZN34_INTERNAL_f37a4032_4_k_cu_13ee0d5b4cuda3std6ranges3__45__cpo5cdataE[1];
.global .align 1 .b8 _ZN34_INTERNAL_f37a4032_4_k_cu_13ee0d5b4cuda3std6ranges3__45__cpo4sizeE[1];
.global .align 1 .b8 _ZN34_INTERNAL_f37a4032_4_k_cu_13ee0d5b4cuda3std6ranges3__45__cpo5ssizeE[1];
.global .align 1 .b8 _ZN34_INTERNAL_f37a4032_4_k_cu_13ee0d5b4cuda3std6ranges3__45__cpo8distanceE[1];
.global .align 1 .b8 _ZN34_INTERNAL_f37a4032_4_k_cu_13ee0d5b6thrust24THRUST_300001_SM_1000_NS6system6detail10sequential3seqE[1];
.global .align 1 .b8 _ZN34_INTERNAL_f37a4032_4_k_cu_13ee0d5b6thrust24THRUST_300001_SM_1000_NS12placeholders2_1E[1];
.global .align 1 .b8 _ZN34_INTERNAL_f37a4032_4_k_cu_13ee0d5b6thrust24THRUST_300001_SM_1000_NS12placeholders2_2E[1];
.global .align 1 .b8 _ZN34_INTERNAL_f37a4032_4_k_cu_13ee0d5b6thrust24THRUST_300001_SM_1000_NS12placeholders2_3E[1];
.global .align 1 .b8 _ZN34_INTERNAL_f37a4032_4_k_cu_13ee0d5b6thrust24THRUST_300001_SM_1000_NS12placeholders2_4E[1];
.global .align 1 .b8 _ZN34_INTERNAL_f37a4032_4_k_cu_13ee0d5b6thrust24THRUST_300001_SM_1000_NS12placeholders2_5E[1];
.global .align 1 .b8 _ZN34_INTERNAL_f37a4032_4_k_cu_13ee0d5b6thrust24THRUST_300001_SM_1000_NS12placeholders2_6E[1];
.global .align 1 .b8 _ZN34_INTERNAL_f37a4032_4_k_cu_13ee0d5b6thrust24THRUST_300001_SM_1000_NS12placeholders2_7E[1];
.global .align 1 .b8 _ZN34_INTERNAL_f37a4032_4_k_cu_13ee0d5b6thrust24THRUST_300001_SM_1000_NS12placeholders2_8E[1];
.global .align 1 .b8 _ZN34_INTERNAL_f37a4032_4_k_cu_13ee0d5b6thrust24THRUST_300001_SM_1000_NS12placeholders2_9E[1];
.global .align 1 .b8 _ZN34_INTERNAL_f37a4032_4_k_cu_13ee0d5b6thrust24THRUST_300001_SM_1000_NS12placeholders3_10E[1];

.visible .entry _Z3bfsPbPjjS0_S0_jjj(
	.param .u64 .ptr .align 1 _Z3bfsPbPjjS0_S0_jjj_param_0,
	.param .u64 .ptr .align 1 _Z3bfsPbPjjS0_S0_jjj_param_1,
	.param .u32 _Z3bfsPbPjjS0_S0_jjj_param_2,
	.param .u64 .ptr .align 1 _Z3bfsPbPjjS0_S0_jjj_param_3,
	.param .u64 .ptr .align 1 _Z3bfsPbPjjS0_S0_jjj_param_4,
	.param .u32 _Z3bfsPbPjjS0_S0_jjj_param_5,
	.param .u32 _Z3bfsPbPjjS0_S0_jjj_param_6,
	.param .u32 _Z3bfsPbPjjS0_S0_jjj_param_7
)
{
	.reg .pred 	%p<12>;
	.reg .b16 	%rs<2>;
	.reg .b32 	%r<112>;
	.reg .b64 	%rd<17>;
	// demoted variable
	.shared .align 16 .b8 _ZZ3bfsPbPjjS0_S0_jjjE12temp_storage[1184];
	// demoted variable
	.shared .align 4 .b8 _ZZ3bfsPbPjjS0_S0_jjjE10offsetList[1024];
	ld.param.u64 	%rd5, [_Z3bfsPbPjjS0_S0_jjj_param_0];
	ld.param.u64 	%rd6, [_Z3bfsPbPjjS0_S0_jjj_param_1];
	ld.param.u32 	%r17, [_Z3bfsPbPjjS0_S0_jjj_param_2];
	ld.param.u64 	%rd7, [_Z3bfsPbPjjS0_S0_jjj_param_3];
	ld.param.u64 	%rd8, [_Z3bfsPbPjjS0_S0_jjj_param_4];
	ld.param.u32 	%r18, [_Z3bfsPbPjjS0_S0_jjj_param_5];
	ld.param.u32 	%r19, [_Z3bfsPbPjjS0_S0_jjj_param_6];
	ld.param.u32 	%r21, [_Z3bfsPbPjjS0_S0_jjj_param_7];
	mov.u32 	%r22, %ctaid.x;
	shl.b32 	%r1, %r22, 8;
	add.s32 	%r23, %r1, 256;
	setp.gt.u32 	%p1, %r23, %r21;
	sub.s32 	%r24, %r21, %r1;
	selp.b32 	%r25, %r24, 256, %p1;
	mov.u32 	%r111, %tid.x;
	setp.ge.u32 	%p2, %r111, %r25;
	mov.b32 	%r109, 0;
	@%p2 bra 	$L__BB0_2;
	cvta.to.global.u64 	%rd10, %rd7;
	add.s32 	%r27, %r1, %r111;
	mul.wide.u32 	%rd11, %r27, 4;
	add.s64 	%rd12, %rd10, %rd11;
	ld.global.u32 	%r28, [%rd12];
	mul.wide.u32 	%rd13, %r28, 4;
	add.s64 	%rd9, %rd6, %rd13;
	// begin inline asm
	ld.ca.u32 %r26, [%rd9];
	// end inline asm
	setp.eq.s32 	%p3, %r26, %r17;
	selp.u32 	%r109, 1, 0, %p3;
$L__BB0_2:
	shr.u32 	%r29, %r111, 3;
	add.s32 	%r30, %r29, %r111;
	shl.b32 	%r31, %r30, 2;
	mov.u32 	%r32, _ZZ3bfsPbPjjS0_S0_jjjE12temp_storage;
	add.s32 	%r33, %r32, %r31;
	add.s32 	%r5, %r33, 16;
	st.shared.u32 	[%r33+16], %r109;
	bar.sync 	0;
	setp.gt.u32 	%p4, %r111, 31;
	@%p4 bra 	$L__BB0_5;
	mad.lo.s32 	%r65, %r111, 36, %r32;
	ld.shared.u32 	%r66, [%r65+16];
	ld.shared.u32 	%r67, [%r65+20];
	ld.shared.u32 	%r68, [%r65+24];
	ld.shared.u32 	%r69, [%r65+28];
	ld.shared.u32 	%r70, [%r65+32];
	ld.shared.u32 	%r71, [%r65+36];
	ld.shared.u32 	%r72, [%r65+40];
	ld.shared.u32 	%r73, [%r65+44];
	add.s32 	%r74, %r67, %r66;
	add.s32 	%r75, %r74, %r68;
	add.s32 	%r76, %r75, %r69;
	add.s32 	%r77, %r76, %r70;
	add.s32 	%r78, %r77, %r71;
	add.s32 	%r79, %r78, %r72;
	add.s32 	%r38, %r79, %r73;
	mov.b32 	%r36, 1;
	mov.b32 	%r61, 0;
	mov.b32 	%r63, -1;
	// begin inline asm
	{  .reg .u32 r0;  .reg .pred p;  shfl.sync.up.b32 r0|p, %r38, %r36, %r61, %r63;  @p add.u32 r0, r0, %r38;  mov.u32 %r34, r0;}
	// end inline asm
	mov.b32 	%r42, 2;
	// begin inline asm
	{  .reg .u32 r0;  .reg .pred p;  shfl.sync.up.b32 r0|p, %r34, %r42, %r61, %r63;  @p add.u32 r0, r0, %r34;  mov.u32 %r40, r0;}
	// end inline asm
	mov.b32 	%r48, 4;
	// begin inline asm
	{  .reg .u32 r0;  .reg .pred p;  shfl.sync.up.b32 r0|p, %r40, %r48, %r61, %r63;  @p add.u32 r0, r0, %r40;  mov.u32 %r46, r0;}
	// end inline asm
	mov.b32 	%r54, 8;
	// begin inline asm
	{  .reg .u32 r0;  .reg .pred p;  shfl.sync.up.b32 r0|p, %r46, %r54, %r61, %r63;  @p add.u32 r0, r0, %r46;  mov.u32 %r52, r0;}
	// end inline asm
	mov.b32 	%r60, 16;
	// begin inline asm
	{  .reg .u32 r0;  .reg .pred p;  shfl.sync.up.b32 r0|p, %r52, %r60, %r61, %r63;  @p add.u32 r0, r0, %r52;  mov.u32 %r58, r0;}
	// end inline asm
	shfl.sync.idx.b32	%r6|%p5, %r58, 31, 31, -1;
	sub.s32 	%r80, %r58, %r38;
	ld.shared.u32 	%r81, [%r65+16];
	ld.shared.u32 	%r82, [%r65+20];
	ld.shared.u32 	%r83, [%r65+24];
	ld.shared.u32 	%r84, [%r65+28];
	ld.shared.u32 	%r85, [%r65+32];
	ld.shared.u32 	%r86, [%r65+36];
	ld.shared.u32 	%r87, [%r65+40];
	add.s32 	%r88, %r81, %r80;
	add.s32 	%r89, %r82, %r88;
	add.s32 	%r90, %r83, %r89;
	add.s32 	%r91, %r84, %r90;
	add.s32 	%r92, %r85, %r91;
	add.s32 	%r93, %r86, %r92;
	add.s32 	%r94, %r87, %r93;
	st.shared.u32 	[%r65+16], %r80;
	st.shared.u32 	[%r65+20], %r88;
	st.shared.u32 	[%r65+24], %r89;
	st.shared.u32 	[%r65+28], %r90;
	st.shared.u32 	[%r65+32], %r91;
	st.shared.u32 	[%r65+36], %r92;
	st.shared.u32 	[%r65+40], %r93;
	st.shared.u32 	[%r65+44], %r94;
	setp.ne.s32 	%p6, %r111, 0;
	@%p6 bra 	$L__BB0_5;
	st.shared.u32 	[_ZZ3bfsPbPjjS0_S0_jjjE12temp_storage+1168], %r6;
$L__BB0_5:
	bar.sync 	0;
	ld.shared.u32 	%r7, [_ZZ3bfsPbPjjS0_S0_jjjE12temp_storage+1168];
	setp.eq.s32 	%p7, %r7, 0;
	@%p7 bra 	$L__BB0_13;
	setp.eq.s32 	%p8, %r109, 0;
	@%p8 bra 	$L__BB0_8;
	ld.shared.u32 	%r95, [%r5];
	shl.b32 	%r96, %r111, %r19;
	shl.b32 	%r97, %r95, 2;
	mov.u32 	%r98, _ZZ3bfsPbPjjS0_S0_jjjE10offsetList;
	add.s32 	%r99, %r98, %r97;
	st.shared.u32 	[%r99], %r96;
$L__BB0_8:
	bar.sync 	0;
	add.s32 	%r8, %r18, 1023;
	shr.u32 	%r110, %r111, %r19;
	setp.ge.u32 	%p9, %r110, %r7;
	@%p9 bra 	$L__BB0_13;
	shl.b32 	%r100, %r1, %r19;
	and.b32  	%r101, %r8, %r111;
	add.s32 	%r10, %r101, %r100;
	add.s32 	%r11, %r17, 1;
	mov.u32 	%r12, %ntid.x;
	cvta.to.global.u64 	%rd1, %rd8;
	cvta.to.global.u64 	%rd2, %rd6;
	cvta.to.global.u64 	%rd3, %rd5;
$L__BB0_10:
	shl.b32 	%r102, %r110, 2;
	mov.u32 	%r103, _ZZ3bfsPbPjjS0_S0_jjjE10offsetList;
	add.s32 	%r104, %r103, %r102;
	ld.shared.u32 	%r105, [%r104];
	add.s32 	%r106, %r10, %r105;
	mul.wide.u32 	%rd14, %r106, 4;
	add.s64 	%rd15, %rd1, %rd14;
	ld.global.u32 	%r107, [%rd15];
	mul.wide.u32 	%rd16, %r107, 4;
	add.s64 	%rd4, %rd2, %rd16;
	ld.global.u32 	%r108, [%rd4];
	setp.ne.s32 	%p10, %r108, 1073741824;
	@%p10 bra 	$L__BB0_12;
	st.global.u32 	[%rd4], %r11;
	mov.b16 	%rs1, 0;
	st.global.u8 	[%rd3], %rs1;
$L__BB0_12:
	add.s32 	%r111, %r111, %r12;
	shr.u32 	%r110, %r111, %r19;
	setp.lt.u32 	%p11, %r110, %r7;
	@%p11 bra 	$L__BB0_10;
$L__BB0_13:
	ret;

}
	// .globl	_ZN3cub18CUB_300001_SM_10006detail11EmptyKernelIvEEvv
.visible .entry _ZN3cub18CUB_300001_SM_10006detail11EmptyKernelIvEEvv()
{


	ret;

}


// ===== COMPILED SASS (sm_100) =====

	.target	sm_100

	.elftype	@"ET_EXEC"


//--------------------- .note.nv.tkinfo           --------------------------
	.section	.note.nv.tkinfo,"",@"SHT_NOTE"
	.sectionflags	@"SHF_NOTE_NV_TKINFO"
	.tkinfo
        /*0018*/ 	.word	0x00000002
        /*0030*/ 	.string	""
        /*0030*/ 	.string	"ptxas"
        /*0030*/ 	.string	"Cuda compilation tools, release 13.0, V13.0.88"
        /*0030*/ 	.string	"Build cuda_13.0.r13.0/compiler.36424714_0"
        /*0030*/ 	.string	"-arch sm_100 -m 64 "



//--------------------- .note.nv.cuinfo           --------------------------
	.section	.note.nv.cuinfo,"",@"SHT_NOTE"
	.sectionflags	@"SHF_NOTE_NV_CUINFO"
        /*0018*/ 	.short	0x0002
        /*001a*/ 	.short	0x0064
        /*001c*/ 	.short	0x0082
	.zero		2


//--------------------- .nv.info                  --------------------------
	.section	.nv.info,"",@"SHT_CUDA_INFO"
	.align	4


	//----- nvinfo : EIATTR_REGCOUNT
	.align		4
        /*0000*/ 	.byte	0x04, 0x2f
        /*0002*/ 	.short	(.L_41 - .L_40)
	.align		4
.L_40:
        /*0004*/ 	.word	index@(_Z3bfsPbPjjS0_S0_jjj)
        /*0008*/ 	.word	0x0000001b


	//----- nvinfo : EIATTR_FRAME_SIZE
	.align		4
.L_41:
        /*000c*/ 	.byte	0x04, 0x11
        /*000e*/ 	.short	(.L_43 - .L_42)
	.align		4
.L_42:
        /*0010*/ 	.word	index@(_Z3bfsPbPjjS0_S0_jjj)
        /*0014*/ 	.word	0x00000000


	//----- nvinfo : EIATTR_REGCOUNT
	.align		4
.L_43:
        /*0018*/ 	.byte	0x04, 0x2f
        /*001a*/ 	.short	(.L_45 - .L_44)
	.align		4
.L_44:
        /*001c*/ 	.word	index@(_ZN3cub18CUB_300001_SM_10006detail11EmptyKernelIvEEvv)
        /*0020*/ 	.word	0x00000004


	//----- nvinfo : EIATTR_FRAME_SIZE
	.align		4
.L_45:
        /*0024*/ 	.byte	0x04, 0x11
        /*0026*/ 	.short	(.L_47 - .L_46)
	.align		4
.L_46:
        /*0028*/ 	.word	index@(_ZN3cub18CUB_300001_SM_10006detail11EmptyKernelIvEEvv)
        /*002c*/ 	.word	0x00000000


	//----- nvinfo : EIATTR_MIN_STACK_SIZE
	.align		4
.L_47:
        /*0030*/ 	.byte	0x04, 0x12
        /*0032*/ 	.short	(.L_49 - .L_48)
	.align		4
.L_48:
        /*0034*/ 	.word	index@(_ZN3cub18CUB_300001_SM_10006detail11EmptyKernelIvEEvv)
        /*0038*/ 	.word	0x00000000


	//----- nvinfo : EIATTR_MIN_STACK_SIZE
	.align		4
.L_49:
        /*003c*/ 	.byte	0x04, 0x12
        /*003e*/ 	.short	(.L_51 - .L_50)
	.align		4
.L_50:
        /*0040*/ 	.word	index@(_Z3bfsPbPjjS0_S0_jjj)
        /*0044*/ 	.word	0x00000000
.L_51:


//--------------------- .nv.compat                --------------------------
	.section	.nv.compat,"",@"SHT_CUDA_COMPAT_INFO"
	.align	4
        /*0000*/ 	.byte	0x02, 0x09, 0x00, 0x00, 0x02, 0x02, 0x01, 0x00, 0x02, 0x05, 0x05, 0x00, 0x03, 0x07, 0x01, 0x01
        /*0010*/ 	.byte	0x02, 0x03, 0x00, 0x00, 0x02, 0x06, 0x01, 0x00, 0x04, 0x0b, 0x08, 0x00, 0x09, 0x00, 0x00, 0x00
        /*0020*/ 	.byte	0x00, 0x00, 0x00, 0x00


//--------------------- .nv.info._ZN3cub18CUB_300001_SM_10006detail11EmptyKernelIvEEvv --------------------------
	.section	.nv.info._ZN3cub18CUB_300001_SM_10006detail11EmptyKernelIvEEvv,"",@"SHT_CUDA_INFO"
	.sectionflags	@""
	.align	4


	//----- nvinfo : EIATTR_CUDA_API_VERSION
	.align		4
        /*0000*/ 	.byte	0x04, 0x37
        /*0002*/ 	.short	(.L_53 - .L_52)
.L_52:
        /*0004*/ 	.word	0x00000082


	//----- nvinfo : EIATTR_SPARSE_MMA_MASK
	.align		4
.L_53:
        /*0008*/ 	.byte	0x03, 0x50
        /*000a*/ 	.short	0x0000


	//----- nvinfo : EIATTR_MAXREG_COUNT
	.align		4
        /*000c*/ 	.byte	0x03, 0x1b
        /*000e*/ 	.short	0x00ff


	//----- nvinfo : EIATTR_MERCURY_ISA_VERSION
	.align		4
        /*0010*/ 	.byte	0x03, 0x5f
        /*0012*/ 	.short	0x0101


	//----- nvinfo : EIATTR_VRC_CTA_INIT_COUNT
	.align		4
        /*0014*/ 	.byte	0x02, 0x4a
	.zero		1
	.zero		1


	//----- nvinfo : EIATTR_EXIT_INSTR_OFFSETS
	.align		4
        /*0018*/ 	.byte	0x04, 0x1c
        /*001a*/ 	.short	(.L_55 - .L_54)


	//   ....[0]....
.L_54:
        /*001c*/ 	.word	0x00000010


	//----- nvinfo : EIATTR_SW_WAR
	.align		4
.L_55:
        /*0020*/ 	.byte	0x04, 0x36
        /*0022*/ 	.short	(.L_57 - .L_56)
.L_56:
        /*0024*/ 	.word	0x00000008
.L_57:


//--------------------- .nv.info._Z3bfsPbPjjS0_S0_jjj --------------------------
	.section	.nv.info._Z3bfsPbPjjS0_S0_jjj,"",@"SHT_CUDA_INFO"
	.sectionflags	@""
	.align	4


	//----- nvinfo : EIATTR_CUDA_API_VERSION
	.align		4
        /*0000*/ 	.byte	0x04, 0x37
        /*0002*/ 	.short	(.L_59 - .L_58)
.L_58:
        /*0004*/ 	.word	0x00000082


	//----- nvinfo : EIATTR_KPARAM_INFO
	.align		4
.L_59:
        /*0008*/ 	.byte	0x04, 0x17
        /*000a*/ 	.short	(.L_61 - .L_60)
.L_60:
        /*000c*/ 	.word	0x00000000
        /*0010*/ 	.short	0x0007
        /*0012*/ 	.short	0x0030
        /*0014*/ 	.byte	0x00, 0xf0, 0x11, 0x00


	//----- nvinfo : EIATTR_KPARAM_INFO
	.align		4
.L_61:
        /*0018*/ 	.byte	0x04, 0x17
        /*001a*/ 	.short	(.L_63 - .L_62)
.L_62:
        /*001c*/ 	.word	0x00000000
        /*0020*/ 	.short	0x0006
        /*0022*/ 	.short	0x002c
        /*0024*/ 	.byte	0x00, 0xf0, 0x11, 0x00


	//----- nvinfo : EIATTR_KPARAM_INFO
	.align		4
.L_63:
        /*0028*/ 	.byte	0x04, 0x17
        /*002a*/ 	.short	(.L_65 - .L_64)
.L_64:
        /*002c*/ 	.word	0x00000000
        /*0030*/ 	.short	0x0005
        /*0032*/ 	.short	0x0028
        /*0034*/ 	.byte	0x00, 0xf0, 0x11, 0x00


	//----- nvinfo : EIATTR_KPARAM_INFO
	.align		4
.L_65:
        /*0038*/ 	.byte	0x04, 0x17
        /*003a*/ 	.short	(.L_67 - .L_66)
.L_66:
        /*003c*/ 	.word	0x00000000
        /*0040*/ 	.short	0x0004
        /*0042*/ 	.short	0x0020
        /*0044*/ 	.byte	0x00, 0xf5, 0x21, 0x00


	//----- nvinfo : EIATTR_KPARAM_INFO
	.align		4
.L_67:
        /*0048*/ 	.byte	0x04, 0x17
        /*004a*/ 	.short	(.L_69 - .L_68)
.L_68:
        /*004c*/ 	.word	0x00000000
        /*0050*/ 	.short	0x0003
        /*0052*/ 	.short	0x0018
        /*0054*/ 	.byte	0x00, 0xf5, 0x21, 0x00


	//----- nvinfo : EIATTR_KPARAM_INFO
	.align		4
.L_69:
        /*0058*/ 	.byte	0x04, 0x17
        /*005a*/ 	.short	(.L_71 - .L_70)
.L_70:
        /*005c*/ 	.word	0x00000000
        /*0060*/ 	.short	0x0002
        /*0062*/ 	.short	0x0010
        /*0064*/ 	.byte	0x00, 0xf0, 0x11, 0x00


	//----- nvinfo : EIATTR_KPARAM_INFO
	.align		4
.L_71:
        /*0068*/ 	.byte	0x04, 0x17
        /*006a*/ 	.short	(.L_73 - .L_72)
.L_72:
        /*006c*/ 	.word	0x00000000
        /*0070*/ 	.short	0x0001
        /*0072*/ 	.short	0x0008
        /*0074*/ 	.byte	0x00, 0xf5, 0x21, 0x00


	//----- nvinfo : EIATTR_KPARAM_INFO
	.align		4
.L_73:
        /*0078*/ 	.byte	0x04, 0x17
        /*007a*/ 	.short	(.L_75 - .L_74)
.L_74:
        /*007c*/ 	.word	0x00000000
        /*0080*/ 	.short	0x0000
        /*0082*/ 	.short	0x0000
        /*0084*/ 	.byte	0x00, 0xf5, 0x21, 0x00


	//----- nvinfo : EIATTR_SPARSE_MMA_MASK
	.align		4
.L_75:
        /*0088*/ 	.byte	0x03, 0x50
        /*008a*/ 	.short	0x0000


	//----- nvinfo : EIATTR_MAXREG_COUNT
	.align		4
        /*008c*/ 	.byte	0x03, 0x1b
        /*008e*/ 	.short	0x00ff


	//----- nvinfo : EIATTR_NUM_BARRIERS
	.align		4
        /*0090*/ 	.byte	0x02, 0x4c
        /*0092*/ 	.byte	0x01
	.zero		1


	//----- nvinfo : EIATTR_MERCURY_ISA_VERSION
	.align		4
        /*0094*/ 	.byte	0x03, 0x5f
        /*0096*/ 	.short	0x0101


	//----- nvinfo : EIATTR_COOP_GROUP_MASK_REGIDS
	.align		4
        /*0098*/ 	.byte	0x04, 0x29
        /*009a*/ 	.short	(.L_77 - .L_76)


	//   ....[0]....
.L_76:
        /*009c*/ 	.word	0xffffffff


	//   ....[1]....
        /*00a0*/ 	.word	0xffffffff


	//   ....[2]....
        /*00a4*/ 	.word	0xffffffff


	//   ....[3]....
        /*00a8*/ 	.word	0xffffffff


	//   ....[4]....
        /*00ac*/ 	.word	0xffffffff


	//   ....[5]....
        /*00b0*/ 	.word	0xffffffff


	//   ....[6]....
        /*00b4*/ 	.word	0x05000015


	//   ....[7]....
        /*00b8*/ 	.word	0x05000015


	//   ....[8]....
        /*00bc*/ 	.word	0x05000015


	//   ....[9]....
        /*00c0*/ 	.word	0x05000015


	//   ....[10]....
        /*00c4*/ 	.word	0x05000015


	//----- nvinfo : EIATTR_COOP_GROUP_INSTR_OFFSETS
	.align		4
.L_77:
        /*00c8*/ 	.byte	0x04, 0x28
        /*00ca*/ 	.short	(.L_79 - .L_78)


	//   ....[0]....
.L_78:
        /*00cc*/ 	.word	0x000002e0


	//   ....[1]....
        /*00d0*/ 	.word	0x00000300


	//   ....[2]....
        /*00d4*/ 	.word	0x00000320


	//   ....[3]....
        /*00d8*/ 	.word	0x00000340


	//   ....[4]....
        /*00dc*/ 	.word	0x00000360


	//   ....[5]....
        /*00e0*/ 	.word	0x000003a0


	//   ....[6]....
        /*00e4*/ 	.word	0x000007f0


	//   ....[7]....
        /*00e8*/ 	.word	0x00000860


	//   ....[8]....
        /*00ec*/ 	.word	0x000008d0


	//   ....[9]....
        /*00f0*/ 	.word	0x00000940


	//   ....[10]....
        /*00f4*/ 	.word	0x000009b0


	//----- nvinfo : EIATTR_VRC_CTA_INIT_COUNT
	.align		4
.L_79:
        /*00f8*/ 	.byte	0x02, 0x4a
	.zero		1
	.zero		1


	//----- nvinfo : EIATTR_EXIT_INSTR_OFFSETS
	.align		4
        /*00fc*/ 	.byte	0x04, 0x1c
        /*00fe*/ 	.short	(.L_81 - .L_80)


	//   ....[0]....
.L_80:
        /*0100*/ 	.word	0x00000500


	//   ....[1]....
        /*0104*/ 	.word	0x000005d0


	//   ....[2]....
        /*0108*/ 	.word	0x00000790


	//----- nvinfo : EIATTR_CRS_STACK_SIZE
	.align		4
.L_81:
        /*010c*/ 	.byte	0x04, 0x1e
        /*010e*/ 	.short	(.L_83 - .L_82)
.L_82:
        /*0110*/ 	.word	0x00000000


	//----- nvinfo : EIATTR_CBANK_PARAM_SIZE
	.align		4
.L_83:
        /*0114*/ 	.byte	0x03, 0x19
        /*0116*/ 	.short	0x0034


	//----- nvinfo : EIATTR_PARAM_CBANK
	.align		4
        /*0118*/ 	.byte	0x04, 0x0a
        /*011a*/ 	.short	(.L_85 - .L_84)
	.align		4
.L_84:
        /*011c*/ 	.word	index@(.nv.constant0._Z3bfsPbPjjS0_S0_jjj)
        /*0120*/ 	.short	0x0380
        /*0122*/ 	.short	0x0034


	//----- nvinfo : EIATTR_SW_WAR
	.align		4
.L_85:
        /*0124*/ 	.byte	0x04, 0x36
        /*0126*/ 	.short	(.L_87 - .L_86)
.L_86:
        /*0128*/ 	.word	0x00000008
.L_87:


//--------------------- .nv.callgraph             --------------------------
	.section	.nv.callgraph,"",@"SHT_CUDA_CALLGRAPH"
	.align	4
	.sectionentsize	8
	.align		4
        /*0000*/ 	.word	0x00000000
	.align		4
        /*0004*/ 	.word	0xffffffff
	.align		4
        /*0008*/ 	.word	0x00000000
	.align		4
        /*000c*/ 	.word	0xfffffffe
	.align		4
        /*0010*/ 	.word	0x00000000
	.align		4
        /*0014*/ 	.word	0xfffffffd
	.align		4
        /*0018*/ 	.word	0x00000000
	.align		4
        /*001c*/ 	.word	0xfffffffc


//--------------------- .nv.constant4             --------------------------
	.section	.nv.constant4,"a",@progbits
	.align	8
	.align		8
.nv.constant4:
        /*0000*/ 	.dword	_ZN34_INTERNAL_f37a4032_4_k_cu_13ee0d5b4cuda3std3__45__cpo5beginE
	.align		8
        /*0008*/ 	.dword	_ZN34_INTERNAL_f37a4032_4_k_cu_13ee0d5b4cuda3std3__45__cpo3endE
	.align		8
        /*0010*/ 	.dword	_ZN34_INTERNAL_f37a4032_4_k_cu_13ee0d5b4cuda3std3__45__cpo6cbeginE
	.align		8
        /*0018*/ 	.dword	_ZN34_INTERNAL_f37a4032_4_k_cu_13ee0d5b4cuda3std3__45__cpo4cendE
	.align		8
        /*0020*/ 	.dword	_ZN34_INTERNAL_f37a4032_4_k_cu_13ee0d5b4cuda3std3__45__cpo6rbeginE
	.align		8
        /*0028*/ 	.dword	_ZN34_INTERNAL_f37a4032_4_k_cu_13ee0d5b4cuda3std3__45__cpo4rendE
	.align		8
        /*0030*/ 	.dword	_ZN34_INTERNAL_f37a4032_4_k_cu_13ee0d5b4cuda3std3__45__cpo7crbeginE
	.align		8
        /*0038*/ 	.dword	_ZN34_INTERNAL_f37a4032_4_k_cu_13ee0d5b4cuda3std3__45__cpo5crendE
	.align		8
        /*0040*/ 	.dword	_ZN34_INTERNAL_f37a4032_4_k_cu_13ee0d5b4cuda3std3__436_GLOBAL__N__f37a4032_4_k_cu_13ee0d5b6ignoreE
	.align		8
        /*0048*/ 	.dword	_ZN34_INTERNAL_f37a4032_4_k_cu_13ee0d5b4cuda3std3__419piecewise_constructE
	.align		8
        /*0050*/ 	.dword	_ZN34_INTERNAL_f37a4032_4_k_cu_13ee0d5b4cuda3std3__48in_placeE
	.align		8
        /*0058*/ 	.dword	_ZN34_INTERNAL_f37a4032_4_k_cu_13ee0d5b4cuda3std3__420unreachable_sentinelE
	.align		8
        /*0060*/ 	.dword	_ZN34_INTERNAL_f37a4032_4_k_cu_13ee0d5b4cuda3std3__47nulloptE
	.align		8
        /*0068*/ 	.dword	_ZN34_INTERNAL_f37a4032_4_k_cu_13ee0d5b4cuda3std3__48unexpectE
	.align		8
        /*0070*/ 	.dword	_ZN34_INTERNAL_f37a4032_4_k_cu_13ee0d5b4cuda3std6ranges3__45__cpo4swapE
	.align		8
        /*0078*/ 	.dword	_ZN34_INTERNAL_f37a4032_4_k_cu_13ee0d5b4cuda3std6ranges3__45__cpo9iter_moveE
	.align		8
        /*0080*/ 	.dword	_ZN34_INTERNAL_f37a4032_4_k_cu_13ee0d5b4cuda3std6ranges3__45__cpo5beginE
	.align		8
        /*0088*/ 	.dword	_ZN34_INTERNAL_f37a4032_4_k_cu_13ee0d5b4cuda3std6ranges3__45__cpo3endE
	.align		8
        /*0090*/ 	.dword	_ZN34_INTERNAL_f37a4032_4_k_cu_13ee0d5b4cuda3std6ranges3__45__cpo6cbeginE
	.align		8
        /*0098*/ 	.dword	_ZN34_INTERNAL_f37a4032_4_k_cu_13ee0d5b4cuda3std6ranges3__45__cpo4cendE
	.align		8
        /*00a0*/ 	.dword	_ZN34_INTERNAL_f37a4032_4_k_cu_13ee0d5b4cuda3std6ranges3__45__cpo7advanceE
	.align		8
        /*00a8*/ 	.dword	_ZN34_INTERNAL_f37a4032_4_k_cu_13ee0d5b4cuda3std6ranges3__45__cpo9iter_swapE
	.align		8
        /*00b0*/ 	.dword	_ZN34_INTERNAL_f37a4032_4_k_cu_13ee0d5b4cuda3std6ranges3__45__cpo4nextE
	.align		8
        /*00b8*/ 	.dword	_ZN34_INTERNAL_f37a4032_4_k_cu_13ee0d5b4cuda3std6ranges3__45__cpo4prevE
	.align		8
        /*00c0*/ 	.dword	_ZN34_INTERNAL_f37a4032_4_k_cu_13ee0d5b4cuda3std6ranges3__45__cpo4dataE
	.align		8
        /*00c8*/ 	.dword	_ZN34_INTERNAL_f37a4032_4_k_cu_13ee0d5b4cuda3std6ranges3__45__cpo5cdataE
	.align		8
        /*00d0*/ 	.dword	_ZN34_INTERNAL_f37a4032_4_k_cu_13ee0d5b4cuda3std6ranges3__45__cpo4sizeE
	.align		8
        /*00d8*/ 	.dword	_ZN34_INTERNAL_f37a4032_4_k_cu_13ee0d5b4cuda3std6ranges3__45__cpo5ssizeE
	.align		8
        /*00e0*/ 	.dword	_ZN34_INTERNAL_f37a4032_4_k_cu_13ee0d5b4cuda3std6ranges3__45__cpo8distanceE
	.align		8
        /*00e8*/ 	.dword	_ZN34_INTERNAL_f37a4032_4_k_cu_13ee0d5b6thrust24THRUST_300001_SM_1000_NS6system6detail10sequential3seqE
	.align		8
        /*00f0*/ 	.dword	_ZN34_INTERNAL_f37a4032_4_k_cu_13ee0d5b6thrust24THRUST_300001_SM_1000_NS12placeholders2_1E
	.align		8
        /*00f8*/ 	.dword	_ZN34_INTERNAL_f37a4032_4_k_cu_13ee0d5b6thrust24THRUST_300001_SM_1000_NS12placeholders2_2E
	.align		8
        /*0100*/ 	.dword	_ZN34_INTERNAL_f37a4032_4_k_cu_13ee0d5b6thrust24THRUST_300001_SM_1000_NS12placeholders2_3E
	.align		8
        /*0108*/ 	.dword	_ZN34_INTERNAL_f37a4032_4_k_cu_13ee0d5b6thrust24THRUST_300001_SM_1000_NS12placeholders2_4E
	.align		8
        /*0110*/ 	.dword	_ZN34_INTERNAL_f37a4032_4_k_cu_13ee0d5b6thrust24THRUST_300001_SM_1000_NS12placeholders2_5E
	.align		8
        /*0118*/ 	.dword	_ZN34_INTERNAL_f37a4032_4_k_cu_13ee0d5b6thrust24THRUST_300001_SM_1000_NS12placeholders2_6E
	.align		8
        /*0120*/ 	.dword	_ZN34_INTERNAL_f37a4032_4_k_cu_13ee0d5b6thrust24THRUST_300001_SM_1000_NS12placeholders2_7E
	.align		8
        /*0128*/ 	.dword	_ZN34_INTERNAL_f37a4032_4_k_cu_13ee0d5b6thrust24THRUST_300001_SM_1000_NS12placeholders2_8E
	.align		8
        /*0130*/ 	.dword	_ZN34_INTERNAL_f37a4032_4_k_cu_13ee0d5b6thrust24THRUST_300001_SM_1000_NS12placeholders2_9E
	.align		8
        /*0138*/ 	.dword	_ZN34_INTERNAL_f37a4032_4_k_cu_13ee0d5b6thrust24THRUST_300001_SM_1000_NS12placeholders3_10E


//--------------------- .text._ZN3cub18CUB_300001_SM_10006detail11EmptyKernelIvEEvv --------------------------
	.section	.text._ZN3cub18CUB_300001_SM_10006detail11EmptyKernelIvEEvv,"ax",@progbits
	.align	128
        .global         _ZN3cub18CUB_300001_SM_10006detail11EmptyKernelIvEEvv
        .type           _ZN3cub18CUB_300001_SM_10006detail11EmptyKernelIvEEvv,@function
        .size           _ZN3cub18CUB_300001_SM_10006detail11EmptyKernelIvEEvv,(.L_x_11 - _ZN3cub18CUB_300001_SM_10006detail11EmptyKernelIvEEvv)
        .other          _ZN3cub18CUB_300001_SM_10006detail11EmptyKernelIvEEvv,@"STO_CUDA_ENTRY STV_DEFAULT"
_ZN3cub18CUB_300001_SM_10006detail11EmptyKernelIvEEvv:
.text._ZN3cub18CUB_300001_SM_10006detail11EmptyKernelIvEEvv:
[----:B------:R-:W-:Y:S01]  /*0000*/  LDC R1, c[0x0][0x37c] ;  /* 0x0000df00ff017b82 */ /* 0x000fe20000000800 */
[----:B------:R-:W-:Y:S05]  /*0010*/  EXIT ;  /* 0x000000000000794d */ /* 0x000fea0003800000 */
.L_x_0:
[----:B------:R-:W-:-:S00]  /*0020*/  BRA `(.L_x_0) ;  /* 0xfffffffc00fc7947 */ /* 0x000fc0000383ffff */
[----:B------:R-:W-:-:S00]  /*0030*/  NOP ;  /* 0x0000000000007918 */ /* 0x000fc00000000000 */
        /* <DEDUP_REMOVED lines=12> */
.L_x_11:


//--------------------- .text._Z3bfsPbPjjS0_S0_jjj --------------------------
	.section	.text._Z3bfsPbPjjS0_S0_jjj,"ax",@progbits
	.align	128
        .global         _Z3bfsPbPjjS0_S0_jjj
        .type           _Z3bfsPbPjjS0_S0_jjj,@function
        .size           _Z3bfsPbPjjS0_S0_jjj,(.L_x_12 - _Z3bfsPbPjjS0_S0_jjj)
        .other          _Z3bfsPbPjjS0_S0_jjj,@"STO_CUDA_ENTRY STV_DEFAULT"
_Z3bfsPbPjjS0_S0_jjj:
.text._Z3bfsPbPjjS0_S0_jjj:
[----:B------:R-:W-:Y:S08]  /*0000*/  LDC R1, c[0x0][0x37c] ;  /* 0x0000df00ff017b82 */ /* 0x000ff00000000800 */
[----:B------:R-:W0:Y:S01]  /*0010*/  S2UR UR4, SR_CTAID.X ;  /* 0x00000000000479c3 */ /* 0x000e220000002500 */
[----:B------:R-:W1:Y:S01]  /*0020*/  S2R R0, SR_TID.X ;  /* 0x0000000000007919 */ /* 0x000e620000002100 */
[----:B------:R-:W2:Y:S01]  /*0030*/  LDCU UR7, c[0x0][0x3b0] ;  /* 0x00007600ff0777ac */ /* 0x000ea20008000800 */
[----:B------:R-:W3:Y:S01]  /*0040*/  LDCU.64 UR8, c[0x0][0x358] ;  /* 0x00006b00ff0877ac */ /* 0x000ee20008000a00 */
[----:B0-----:R-:W-:-:S04]  /*0050*/  USHF.L.U32 UR4, UR4, 0x8, URZ ;  /* 0x0000000804047899 */ /* 0x001fc800080006ff */
[----:B------:R-:W-:Y:S02]  /*0060*/  UIADD3 UR6, UPT, UPT, UR4, 0x100, URZ ;  /* 0x0000010004067890 */ /* 0x000fe4000fffe0ff */
[----:B--2---:R-:W-:Y:S02]  /*0070*/  UIADD3 UR5, UPT, UPT, -UR4, UR7, URZ ;  /* 0x0000000704057290 */ /* 0x004fe4000fffe1ff */
[----:B------:R-:W-:-:S04]  /*0080*/  UISETP.GT.U32.AND UP0, UPT, UR6, UR7, UPT ;  /* 0x000000070600728c */ /* 0x000fc8000bf04070 */
[----:B------:R-:W-:-:S06]  /*0090*/  USEL UR5, UR5, 0x100, UP0 ;  /* 0x0000010005057887 */ /* 0x000fcc0008000000 */
[----:B-1----:R-:W-:-:S13]  /*00a0*/  ISETP.GE.U32.AND P0, PT, R0, UR5, PT ;  /* 0x0000000500007c0c */ /* 0x002fda000bf06070 */
[----:B------:R-:W0:Y:S01]  /*00b0*/  @!P0 LDC.64 R6, c[0x0][0x398] ;  /* 0x0000e600ff068b82 */ /* 0x000e220000000a00 */
[----:B------:R-:W-:-:S07]  /*00c0*/  @!P0 VIADD R3, R0, UR4 ;  /* 0x0000000400038c36 */ /* 0x000fce0008000000 */
[----:B------:R-:W1:Y:S08]  /*00d0*/  @!P0 LDC.64 R8, c[0x0][0x388] ;  /* 0x0000e200ff088b82 */ /* 0x000e700000000a00 */
[----:B------:R-:W2:Y:S01]  /*00e0*/  @!P0 LDC R11, c[0x0][0x390] ;  /* 0x0000e400ff0b8b82 */ /* 0x000ea20000000800 */
[----:B0-----:R-:W-:-:S06]  /*00f0*/  @!P0 IMAD.WIDE.U32 R6, R3, 0x4, R6 ;  /* 0x0000000403068825 */ /* 0x001fcc00078e0006 */
[----:B---3--:R-:W1:Y:S01]  /*0100*/  @!P0 LDG.E R7, desc[UR8][R6.64] ;  /* 0x0000000806078981 */ /* 0x008e62000c1e1900 */
[----:B------:R-:W0:Y:S01]  /*0110*/  S2R R3, SR_CgaCtaId ;  /* 0x0000000000037919 */ /* 0x000e220000008800 */
[----:B-1----:R-:W-:-:S06]  /*0120*/  @!P0 IMAD.WIDE.U32 R8, R7, 0x4, R8 ;  /* 0x0000000407088825 */ /* 0x002fcc00078e0008 */
[----:B------:R-:W2:Y:S01]  /*0130*/  @!P0 LD.E.STRONG.SM R8, desc[UR8][R8.64] ;  /* 0x0000000808088980 */ /* 0x000ea2000c10b900 */
[----:B------:R-:W-:Y:S01]  /*0140*/  MOV R2, 0x400 ;  /* 0x0000040000027802 */ /* 0x000fe20000000f00 */
[----:B------:R-:W-:Y:S01]  /*0150*/  IMAD.MOV.U32 R4, RZ, RZ, RZ ;  /* 0x000000ffff047224 */ /* 0x000fe200078e00ff */
[----:B------:R-:W-:Y:S02]  /*0160*/  LEA.HI R10, R0, R0, RZ, 0x1d ;  /* 0x00000000000a7211 */ /* 0x000fe400078fe8ff */
[----:B0-----:R-:W-:-:S05]  /*0170*/  LEA R5, R3, R2, 0x18 ;  /* 0x0000000203057211 */ /* 0x001fca00078ec0ff */
[----:B------:R-:W-:Y:S01]  /*0180*/  IMAD R7, R10, 0x4, R5 ;  /* 0x000000040a077824 */ /* 0x000fe200078e0205 */
[----:B--2---:R-:W-:-:S04]  /*0190*/  @!P0 ISETP.NE.AND P1, PT, R8, R11, PT ;  /* 0x0000000b0800820c */ /* 0x004fc80003f25270 */
[----:B------:R-:W-:Y:S02]  /*01a0*/  @!P0 SEL R4, RZ, 0x1, P1 ;  /* 0x00000001ff048807 */ /* 0x000fe40000800000 */
[----:B------:R-:W-:-:S03]  /*01b0*/  ISETP.GT.U32.AND P0, PT, R0, 0x1f, PT ;  /* 0x0000001f0000780c */ /* 0x000fc60003f04070 */
[----:B------:R0:W-:Y:S01]  /*01c0*/  STS [R7+0x10], R4 ;  /* 0x0000100407007388 */ /* 0x0001e20000000800 */
[----:B------:R-:W-:Y:S09]  /*01d0*/  BAR.SYNC.DEFER_BLOCKING 0x0 ;  /* 0x0000000000007b1d */ /* 0x000ff20000010000 */
[----:B0-----:R-:W-:Y:S05]  /*01e0*/  @P0 BRA `(.L_x_1) ;  /* 0x0000000000b40947 */ /* 0x001fea0003800000 */
[----:B------:R-:W-:Y:S01]  /*01f0*/  IMAD R6, R0, 0x24, R5 ;  /* 0x0000002400067824 */ /* 0x000fe200078e0205 */
[----:B------:R-:W-:-:S04]  /*0200*/  UMOV UR5, 0xffffffff ;  /* 0xffffffff00057882 */ /* 0x000fc80000000000 */
[----:B------:R-:W-:Y:S04]  /*0210*/  LDS R14, [R6+0x10] ;  /* 0x00001000060e7984 */ /* 0x000fe80000000800 */
[----:B------:R-:W-:Y:S04]  /*0220*/  LDS R13, [R6+0x14] ;  /* 0x00001400060d7984 */ /* 0x000fe80000000800 */
[----:B------:R-:W0:Y:S04]  /*0230*/  LDS R12, [R6+0x18] ;  /* 0x00001800060c7984 */ /* 0x000e280000000800 */
[----:B------:R-:W-:Y:S04]  /*0240*/  LDS R11, [R6+0x1c] ;  /* 0x00001c00060b7984 */ /* 0x000fe80000000800 */
[----:B------:R-:W1:Y:S04]  /*0250*/  LDS R10, [R6+0x20] ;  /* 0x00002000060a7984 */ /* 0x000e680000000800 */
[----:B------:R-:W-:Y:S04]  /*0260*/  LDS R8, [R6+0x24] ;  /* 0x0000240006087984 */ /* 0x000fe80000000800 */
[----:B------:R-:W2:Y:S04]  /*0270*/  LDS R9, [R6+0x28] ;  /* 0x0000280006097984 */ /* 0x000ea80000000800 */
[----:B------:R-:W3:Y:S01]  /*0280*/  LDS R15, [R6+0x2c] ;  /* 0x00002c00060f7984 */ /* 0x000ee20000000800 */
[----:B0-----:R-:W-:-:S04]  /*0290*/  IADD3 R16, PT, PT, R12, R13, R14 ;  /* 0x0000000d0c107210 */ /* 0x001fc80007ffe00e */
[----:B-1----:R-:W-:-:S04]  /*02a0*/  IADD3 R16, PT, PT, R10, R16, R11 ;  /* 0x000000100a107210 */ /* 0x002fc80007ffe00b */
[----:B--2---:R-:W-:-:S04]  /*02b0*/  IADD3 R16, PT, PT, R9, R16, R8 ;  /* 0x0000001009107210 */ /* 0x004fc80007ffe008 */
[----:B---3--:R-:W-:Y:S01]  /*02c0*/  IADD3 R15, PT, PT, R15, R16, RZ ;  /* 0x000000100f0f7210 */ /* 0x008fe20007ffe0ff */
[----:B------:R-:W-:Y:S06]  /*02d0*/  BRA.DIV UR5, `(.L_x_2) ;  /* 0x0000000605307947 */ /* 0x000fec000b800000 */
[----:B------:R-:W0:Y:S02]  /*02e0*/  SHFL.UP P0, R16, R15, 0x1, RZ ;  /* 0x042000000f107989 */ /* 0x000e2400000000ff */
[----:B0-----:R-:W-:-:S05]  /*02f0*/  @P0 IMAD.IADD R16, R15, 0x1, R16 ;  /* 0x000000010f100824 */ /* 0x001fca00078e0210 */
[----:B------:R-:W0:Y:S02]  /*0300*/  SHFL.UP P0, R17, R16, 0x2, RZ ;  /* 0x0440000010117989 */ /* 0x000e2400000000ff */
[----:B0-----:R-:W-:-:S05]  /*0310*/  @P0 IMAD.IADD R17, R16, 0x1, R17 ;  /* 0x0000000110110824 */ /* 0x001fca00078e0211 */
[----:B------:R-:W0:Y:S02]  /*0320*/  SHFL.UP P0, R18, R17, 0x4, RZ ;  /* 0x0480000011127989 */ /* 0x000e2400000000ff */
[----:B0-----:R-:W-:-:S05]  /*0330*/  @P0 IADD3 R18, PT, PT, R17, R18, RZ ;  /* 0x0000001211120210 */ /* 0x001fca0007ffe0ff */
[----:B------:R-:W0:Y:S02]  /*0340*/  SHFL.UP P0, R19, R18, 0x8, RZ ;  /* 0x0500000012137989 */ /* 0x000e2400000000ff */
[----:B0-----:R-:W-:-:S05]  /*0350*/  @P0 IMAD.IADD R19, R18, 0x1, R19 ;  /* 0x0000000112130824 */ /* 0x001fca00078e0213 */
[----:B------:R0:W1:Y:S02]  /*0360*/  SHFL.UP P0, R20, R19, 0x10, RZ ;  /* 0x0600000013147989 */ /* 0x00006400000000ff */
.L_x_9:
[----:B-1----:R-:W-:Y:S01]  /*0370*/  @P0 IMAD.IADD R20, R19, 0x1, R20 ;  /* 0x0000000113140824 */ /* 0x002fe200078e0214 */
[----:B------:R-:W-:Y:S05]  /*0380*/  WARPSYNC.ALL ;  /* 0x0000000000007948 */ /* 0x000fea0003800000 */
[----:B------:R-:W-:Y:S02]  /*0390*/  IADD3 R15, PT, PT, -R15, R20, RZ ;  /* 0x000000140f0f7210 */ /* 0x000fe40007ffe1ff */
[----:B------:R-:W1:Y:S01]  /*03a0*/  SHFL.IDX PT, R20, R20, 0x1f, 0x1f ;  /* 0x03e01f0014147f89 */ /* 0x000e6200000e0000 */
[----:B------:R-:W-:Y:S02]  /*03b0*/  ISETP.NE.AND P0, PT, R0, RZ, PT ;  /* 0x000000ff0000720c */ /* 0x000fe40003f05270 */
[----:B------:R-:W-:Y:S01]  /*03c0*/  IMAD.IADD R14, R14, 0x1, R15 ;  /* 0x000000010e0e7824 */ /* 0x000fe200078e020f */
[----:B------:R2:W-:Y:S03]  /*03d0*/  STS [R6+0x10], R15 ;  /* 0x0000100f06007388 */ /* 0x0005e60000000800 */
[----:B------:R-:W-:Y:S01]  /*03e0*/  IMAD.IADD R13, R13, 0x1, R14 ;  /* 0x000000010d0d7824 */ /* 0x000fe200078e020e */
[----:B------:R2:W-:Y:S04]  /*03f0*/  STS [R6+0x14], R14 ;  /* 0x0000140e06007388 */ /* 0x0005e80000000800 */
[----:B------:R-:W-:Y:S01]  /*0400*/  IADD3 R12, PT, PT, R12, R13, RZ ;  /* 0x0000000d0c0c7210 */ /* 0x000fe20007ffe0ff */
[----:B------:R2:W-:Y:S04]  /*0410*/  STS [R6+0x18], R13 ;  /* 0x0000180d06007388 */ /* 0x0005e80000000800 */
[----:B------:R-:W-:Y:S01]  /*0420*/  IMAD.IADD R11, R11, 0x1, R12 ;  /* 0x000000010b0b7824 */ /* 0x000fe200078e020c */
[----:B------:R2:W-:Y:S03]  /*0430*/  STS [R6+0x1c], R12 ;  /* 0x00001c0c06007388 */ /* 0x0005e60000000800 */
[----:B------:R-:W-:Y:S01]  /*0440*/  IMAD.IADD R17, R10, 0x1, R11 ;  /* 0x000000010a117824 */ /* 0x000fe200078e020b */
[----:B------:R2:W-:Y:S04]  /*0450*/  STS [R6+0x20], R11 ;  /* 0x0000200b06007388 */ /* 0x0005e80000000800 */
[----:B------:R-:W-:Y:S01]  /*0460*/  IADD3 R8, PT, PT, R8, R17, RZ ;  /* 0x0000001108087210 */ /* 0x000fe20007ffe0ff */
[----:B------:R2:W-:Y:S04]  /*0470*/  STS [R6+0x24], R17 ;  /* 0x0000241106007388 */ /* 0x0005e80000000800 */
[----:B------:R-:W-:Y:S01]  /*0480*/  IMAD.IADD R9, R9, 0x1, R8 ;  /* 0x0000000109097824 */ /* 0x000fe200078e0208 */
[----:B------:R2:W-:Y:S04]  /*0490*/  STS [R6+0x28], R8 ;  /* 0x0000280806007388 */ /* 0x0005e80000000800 */
[----:B------:R2:W-:Y:S04]  /*04a0*/  STS [R6+0x2c], R9 ;  /* 0x00002c0906007388 */ /* 0x0005e80000000800 */
[----:B-1----:R2:W-:Y:S02]  /*04b0*/  @!P0 STS [R5+0x490], R20 ;  /* 0x0004901405008388 */ /* 0x0025e40000000800 */
.L_x_1:
[----:B------:R-:W-:Y:S05]  /*04c0*/  WARPSYNC.ALL ;  /* 0x0000000000007948 */ /* 0x000fea0003800000 */
[----:B------:R-:W-:Y:S06]  /*04d0*/  BAR.SYNC.DEFER_BLOCKING 0x0 ;  /* 0x0000000000007b1d */ /* 0x000fec0000010000 */
[----:B--2---:R-:W1:Y:S02]  /*04e0*/  LDS R8, [R5+0x490] ;  /* 0x0004900005087984 */ /* 0x004e640000000800 */
[----:B-1----:R-:W-:-:S13]  /*04f0*/  ISETP.NE.AND P0, PT, R8, RZ, PT ;  /* 0x000000ff0800720c */ /* 0x002fda0003f05270 */
[----:B------:R-:W-:Y:S05]  /*0500*/  @!P0 EXIT ;  /* 0x000000000000894d */ /* 0x000fea0003800000 */
[----:B------:R-:W-:Y:S01]  /*0510*/  ISETP.NE.AND P0, PT, R4, RZ, PT ;  /* 0x000000ff0400720c */ /* 0x000fe20003f05270 */
[----:B------:R-:W1:-:S12]  /*0520*/  LDCU.64 UR6, c[0x0][0x3a8] ;  /* 0x00007500ff0677ac */ /* 0x000e580008000a00 */
[----:B------:R-:W2:Y:S01]  /*0530*/  @P0 LDS R7, [R7+0x10] ;  /* 0x0000100007070984 */ /* 0x000ea20000000800 */
[----:B------:R-:W3:Y:S01]  /*0540*/  @P0 LDC R5, c[0x0][0x3ac] ;  /* 0x0000eb00ff050b82 */ /* 0x000ee20000000800 */
[----:B------:R-:W-:Y:S01]  /*0550*/  @P0 VIADD R4, R2, 0x4a0 ;  /* 0x000004a002040836 */ /* 0x000fe20000000000 */
[----:B-1----:R-:W-:-:S04]  /*0560*/  SHF.R.U32.HI R9, RZ, UR7, R0 ;  /* 0x00000007ff097c19 */ /* 0x002fc80008011600 */
[----:B------:R-:W-:Y:S02]  /*0570*/  @P0 LEA R6, R3, R4, 0x18 ;  /* 0x0000000403060211 */ /* 0x000fe400078ec0ff */
[----:B------:R-:W-:Y:S02]  /*0580*/  ISETP.GE.U32.AND P1, PT, R9, R8, PT ;  /* 0x000000080900720c */ /* 0x000fe40003f26070 */
[----:B---3--:R-:W-:Y:S02]  /*0590*/  @P0 SHF.L.U32 R4, R0, R5, RZ ;  /* 0x0000000500040219 */ /* 0x008fe400000006ff */
[----:B--2---:R-:W-:-:S05]  /*05a0*/  @P0 LEA R5, R7, R6, 0x2 ;  /* 0x0000000607050211 */ /* 0x004fca00078e10ff */
[----:B------:R1:W-:Y:S01]  /*05b0*/  @P0 STS [R5], R4 ;  /* 0x0000000405000388 */ /* 0x0003e20000000800 */
[----:B------:R-:W-:Y:S06]  /*05c0*/  BAR.SYNC.DEFER_BLOCKING 0x0 ;  /* 0x0000000000007b1d */ /* 0x000fec0000010000 */
[----:B------:R-:W-:Y:S05]  /*05d0*/  @P1 EXIT ;  /* 0x000000000000194d */ /* 0x000fea0003800000 */
[----:B------:R-:W2:Y:S01]  /*05e0*/  LDC R15, c[0x0][0x390] ;  /* 0x0000e400ff0f7b82 */ /* 0x000ea20000000800 */
[----:B------:R-:W-:Y:S01]  /*05f0*/  UIADD3 UR5, UPT, UPT, UR6, 0x3ff, URZ ;  /* 0x000003ff06057890 */ /* 0x000fe2000fffe0ff */
[----:B------:R-:W-:Y:S01]  /*0600*/  VIADD R10, R2, 0x4a0 ;  /* 0x000004a0020a7836 */ /* 0x000fe20000000000 */
[----:B------:R-:W-:Y:S01]  /*0610*/  USHF.L.U32 UR4, UR4, UR7, URZ ;  /* 0x0000000704047299 */ /* 0x000fe200080006ff */
[----:B------:R-:W3:Y:S03]  /*0620*/  LDCU UR10, c[0x0][0x360] ;  /* 0x00006c00ff0a77ac */ /* 0x000ee60008000800 */
[----:B------:R-:W-:Y:S01]  /*0630*/  LOP3.LUT R2, R0, UR5, RZ, 0xc0, !PT ;  /* 0x0000000500027c12 */ /* 0x000fe2000f8ec0ff */
[----:B-1----:R-:W1:Y:S01]  /*0640*/  LDC.64 R4, c[0x0][0x3a0] ;  /* 0x0000e800ff047b82 */ /* 0x002e620000000a00 */
[----:B------:R-:W-:Y:S01]  /*0650*/  LEA R16, R3, R10, 0x18 ;  /* 0x0000000a03107211 */ /* 0x000fe200078ec0ff */
[----:B------:R-:W4:Y:S01]  /*0660*/  LDCU UR11, c[0x0][0x3ac] ;  /* 0x00007580ff0b77ac */ /* 0x000f220008000800 */
[----:B------:R-:W-:-:S05]  /*0670*/  IADD3 R14, PT, PT, R2, UR4, RZ ;  /* 0x00000004020e7c10 */ /* 0x000fca000fffe0ff */
[----:B------:R-:W0:Y:S01]  /*0680*/  LDC.64 R6, c[0x0][0x388] ;  /* 0x0000e200ff067b82 */ /* 0x000e220000000a00 */
[----:B--234-:R-:W-:-:S07]  /*0690*/  VIADD R15, R15, 0x1 ;  /* 0x000000010f0f7836 */ /* 0x01cfce0000000000 */
.L_x_3:
[----:B------:R-:W-:-:S06]  /*06a0*/  IMAD R9, R9, 0x4, R16 ;  /* 0x0000000409097824 */ /* 0x000fcc00078e0210 */
[----:B------:R-:W2:Y:S02]  /*06b0*/  LDS R9, [R9] ;  /* 0x0000000009097984 */ /* 0x000ea40000000800 */
[----:B--2---:R-:W-:-:S04]  /*06c0*/  IMAD.IADD R3, R14, 0x1, R9 ;  /* 0x000000010e037824 */ /* 0x004fc800078e0209 */
[----:B-1----:R-:W-:-:S06]  /*06d0*/  IMAD.WIDE.U32 R2, R3, 0x4, R4 ;  /* 0x0000000403027825 */ /* 0x002fcc00078e0004 */
[----:B------:R-:W0:Y:S02]  /*06e0*/  LDG.E R3, desc[UR8][R2.64] ;  /* 0x0000000802037981 */ /* 0x000e24000c1e1900 */
[----:B0-----:R-:W-:-:S05]  /*06f0*/  IMAD.WIDE.U32 R12, R3, 0x4, R6 ;  /* 0x00000004030c7825 */ /* 0x001fca00078e0006 */
[----:B------:R-:W2:Y:S01]  /*0700*/  LDG.E R10, desc[UR8][R12.64] ;  /* 0x000000080c0a7981 */ /* 0x000ea2000c1e1900 */
[----:B------:R-:W-:-:S04]  /*0710*/  IADD3 R0, PT, PT, R0, UR10, RZ ;  /* 0x0000000a00007c10 */ /* 0x000fc8000fffe0ff */
[----:B------:R-:W-:Y:S02]  /*0720*/  SHF.R.U32.HI R9, RZ, UR11, R0 ;  /* 0x0000000bff097c19 */ /* 0x000fe40008011600 */
[----:B--2---:R-:W-:-:S13]  /*0730*/  ISETP.NE.AND P0, PT, R10, 0x40000000, PT ;  /* 0x400000000a00780c */ /* 0x004fda0003f05270 */
[----:B------:R-:W0:Y:S01]  /*0740*/  @!P0 LDC.64 R10, c[0x0][0x380] ;  /* 0x0000e000ff0a8b82 */ /* 0x000e220000000a00 */
[----:B------:R2:W-:Y:S04]  /*0750*/  @!P0 STG.E desc[UR8][R12.64], R15 ;  /* 0x0000000f0c008986 */ /* 0x0005e8000c101908 */
[----:B0-----:R2:W-:Y:S01]  /*0760*/  @!P0 STG.E.U8 desc[UR8][R10.64], RZ ;  /* 0x000000ff0a008986 */ /* 0x0015e2000c101108 */
[----:B------:R-:W-:-:S13]  /*0770*/  ISETP.GE.U32.AND P0, PT, R9, R8, PT ;  /* 0x000000080900720c */ /* 0x000fda0003f06070 */
[----:B--2---:R-:W-:Y:S05]  /*0780*/  @!P0 BRA `(.L_x_3) ;  /* 0xfffffffc00c48947 */ /* 0x004fea000383ffff */
[----:B------:R-:W-:Y:S05]  /*0790*/  EXIT ;  /* 0x000000000000794d */ /* 0x000fea0003800000 */
.L_x_2:
[----:B------:R-:W-:Y:S02]  /*07a0*/  HFMA2 R24, -RZ, RZ, 0, 0 ;  /* 0x00000000ff187431 */ /* 0x000fe400000001ff */
[----:B------:R-:W-:Y:S02]  /*07b0*/  IMAD.MOV.U32 R22, RZ, RZ, R15 ;  /* 0x000000ffff167224 */ /* 0x000fe400078e000f */
[----:B------:R-:W-:Y:S02]  /*07c0*/  IMAD.MOV.U32 R23, RZ, RZ, 0x1 ;  /* 0x00000001ff177424 */ /* 0x000fe400078e00ff */
[----:B------:R-:W-:-:S07]  /*07d0*/  IMAD.MOV.U32 R21, RZ, RZ, -0x1 ;  /* 0xffffffffff157424 */ /* 0x000fce00078e00ff */
[----:B------:R-:W-:Y:S05]  /*07e0*/  WARPSYNC.COLLECTIVE R21, `(.L_x_4) ;  /* 0x0000000015087348 */ /* 0x000fea0003c00000 */
[----:B------:R0:W1:Y:S02]  /*07f0*/  SHFL.UP P0, R20, R22, R23, R24 ;  /* 0x0400001716147389 */ /* 0x0000640000000018 */
[----:B01----:R-:W-:Y:S05]  /*0800*/  ENDCOLLECTIVE ;  /* 0x000000000000791b */ /* 0x003fea0003800000 */
.L_x_4:
[----:B------:R-:W-:Y:S02]  /*0810*/  IMAD.MOV.U32 R23, RZ, RZ, 0x2 ;  /* 0x00000002ff177424 */ /* 0x000fe400078e00ff */
[----:B------:R-:W-:-:S05]  /*0820*/  IMAD.MOV.U32 R16, RZ, RZ, R20 ;  /* 0x000000ffff107224 */ /* 0x000fca00078e0014 */
[----:B------:R-:W-:-:S05]  /*0830*/  @P0 IADD3 R16, PT, PT, R15, R16, RZ ;  /* 0x000000100f100210 */ /* 0x000fca0007ffe0ff */
[----:B------:R-:W-:-:S07]  /*0840*/  IMAD.MOV.U32 R22, RZ, RZ, R16 ;  /* 0x000000ffff167224 */ /* 0x000fce00078e0010 */
[----:B------:R-:W-:Y:S05]  /*0850*/  WARPSYNC.COLLECTIVE R21, `(.L_x_5) ;  /* 0x0000000015087348 */ /* 0x000fea0003c00000 */
[----:B------:R0:W1:Y:S02]  /*0860*/  SHFL.UP P0, R20, R22, R23, R24 ;  /* 0x0400001716147389 */ /* 0x0000640000000018 */
[----:B01----:R-:W-:Y:S05]  /*0870*/  ENDCOLLECTIVE ;  /* 0x000000000000791b */ /* 0x003fea0003800000 */
.L_x_5:
[----:B------:R-:W-:Y:S01]  /*0880*/  HFMA2 R23, -RZ, RZ, 0, 2.384185791015625e-07 ;  /* 0x00000004ff177431 */ /* 0x000fe200000001ff */
[----:B------:R-:W-:-:S05]  /*0890*/  MOV R17, R20 ;  /* 0x0000001400117202 */ /* 0x000fca0000000f00 */
[----:B------:R-:W-:-:S04]  /*08a0*/  @P0 IMAD.IADD R17, R16, 0x1, R17 ;  /* 0x0000000110110824 */ /* 0x000fc800078e0211 */
[----:B------:R-:W-:-:S07]  /*08b0*/  IMAD.MOV.U32 R22, RZ, RZ, R17 ;  /* 0x000000ffff167224 */ /* 0x000fce00078e0011 */
[----:B------:R-:W-:Y:S05]  /*08c0*/  WARPSYNC.COLLECTIVE R21, `(.L_x_6) ;  /* 0x0000000015087348 */ /* 0x000fea0003c00000 */
[----:B------:R0:W1:Y:S02]  /*08d0*/  SHFL.UP P0, R20, R22, R23, R24 ;  /* 0x0400001716147389 */ /* 0x0000640000000018 */
[----:B01----:R-:W-:Y:S05]  /*08e0*/  ENDCOLLECTIVE ;  /* 0x000000000000791b */ /* 0x003fea0003800000 */
.L_x_6:
[----:B------:R-:W-:Y:S02]  /*08f0*/  IMAD.MOV.U32 R23, RZ, RZ, 0x8 ;  /* 0x00000008ff177424 */ /* 0x000fe400078e00ff */
[----:B------:R-:W-:-:S04]  /*0900*/  IMAD.MOV.U32 R18, RZ, RZ, R20 ;  /* 0x000000ffff127224 */ /* 0x000fc800078e0014 */
[----:B------:R-:W-:-:S05]  /*0910*/  @P0 IMAD.IADD R18, R17, 0x1, R18 ;  /* 0x0000000111120824 */ /* 0x000fca00078e0212 */
[----:B------:R-:W-:-:S07]  /*0920*/  MOV R22, R18 ;  /* 0x0000001200167202 */ /* 0x000fce0000000f00 */
[----:B------:R-:W-:Y:S05]  /*0930*/  WARPSYNC.COLLECTIVE R21, `(.L_x_7) ;  /* 0x0000000015087348 */ /* 0x000fea0003c00000 */
[----:B------:R0:W1:Y:S02]  /*0940*/  SHFL.UP P0, R20, R22, R23, R24 ;  /* 0x0400001716147389 */ /* 0x0000640000000018 */
[----:B01----:R-:W-:Y:S05]  /*0950*/  ENDCOLLECTIVE ;  /* 0x000000000000791b */ /* 0x003fea0003800000 */
.L_x_7:
[----:B------:R-:W-:Y:S02]  /*0960*/  HFMA2 R23, -RZ, RZ, 0, 9.5367431640625e-07 ;  /* 0x00000010ff177431 */ /* 0x000fe400000001ff */
[----:B------:R-:W-:-:S05]  /*0970*/  IMAD.MOV.U32 R19, RZ, RZ, R20 ;  /* 0x000000ffff137224 */ /* 0x000fca00078e0014 */
[----:B------:R-:W-:-:S05]  /*0980*/  @P0 IADD3 R19, PT, PT, R18, R19, RZ ;  /* 0x0000001312130210 */ /* 0x000fca0007ffe0ff */
[----:B------:R-:W-:-:S07]  /*0990*/  IMAD.MOV.U32 R22, RZ, RZ, R19 ;  /* 0x000000ffff167224 */ /* 0x000fce00078e0013 */
[----:B------:R-:W-:Y:S05]  /*09a0*/  WARPSYNC.COLLECTIVE R21, `(.L_x_8) ;  /* 0x0000000015087348 */ /* 0x000fea0003c00000 */
[----:B------:R0:W1:Y:S02]  /*09b0*/  SHFL.UP P0, R20, R22, R23, R24 ;  /* 0x0400001716147389 */ /* 0x0000640000000018 */
[----:B01----:R-:W-:Y:S05]  /*09c0*/  ENDCOLLECTIVE ;  /* 0x000000000000791b */ /* 0x003fea0003800000 */
.L_x_8:
[----:B------:R-:W-:Y:S05]  /*09d0*/  BRA `(.L_x_9) ;  /* 0xfffffff800647947 */ /* 0x000fea000383ffff */
.L_x_10:
        /* <DEDUP_REMOVED lines=10> */
.L_x_12:


//--------------------- .nv.shared.reserved.0     --------------------------
	.section	.nv.shared.reserved.0,"aw",@nobits
	.weak		__nv_reservedSMEM_offset_0_alias
	.size		__nv_reservedSMEM_offset_0_alias, 0, 64
	.other		__nv_reservedSMEM_offset_0_alias,@"STO_CUDA_RESERVED_SHARED STV_DEFAULT"
__nv_reservedSMEM_offset_0_alias:
	.zero		0
	.zero		64


//--------------------- .nv.global                --------------------------
	.section	.nv.global,"aw",@nobits
.nv.global:
	.type		_ZN34_INTERNAL_f37a4032_4_k_cu_13ee0d5b6thrust24THRUST_300001_SM_1000_NS12placeholders2_5E,@object
	.size		_ZN34_INTERNAL_f37a4032_4_k_cu_13ee0d5b6thrust24THRUST_300001_SM_1000_NS12placeholders2_5E,(_ZN34_INTERNAL_f37a4032_4_k_cu_13ee0d5b4cuda3std3__45__cpo6cbeginE - _ZN34_INTERNAL_f37a4032_4_k_cu_13ee0d5b6thrust24THRUST_300001_SM_1000_NS12placeholders2_5E)
_ZN34_INTERNAL_f37a4032_4_k_cu_13ee0d5b6thrust24THRUST_300001_SM_1000_NS12placeholders2_5E:
	.zero		1
	.type		_ZN34_INTERNAL_f37a4032_4_k_cu_13ee0d5b4cuda3std3__45__cpo6cbeginE,@object
	.size		_ZN34_INTERNAL_f37a4032_4_k_cu_13ee0d5b4cuda3std3__45__cpo6cbeginE,(_ZN34_INTERNAL_f37a4032_4_k_cu_13ee0d5b4cuda3std6ranges3__45__cpo6cbeginE - _ZN34_INTERNAL_f37a4032_4_k_cu_13ee0d5b4cuda3std3__45__cpo6cbeginE)
_ZN34_INTERNAL_f37a4032_4_k_cu_13ee0d5b4cuda3std3__45__cpo6cbeginE:
	.zero		1
	.type		_ZN34_INTERNAL_f37a4032_4_k_cu_13ee0d5b4cuda3std6ranges3__45__cpo6cbeginE,@object
	.size		_ZN34_INTERNAL_f37a4032_4_k_cu_13ee0d5b4cuda3std6ranges3__45__cpo6cbeginE,(_ZN34_INTERNAL_f37a4032_4_k_cu_13ee0d5b4cuda3std3__48in_placeE - _ZN34_INTERNAL_f37a4032_4_k_cu_13ee0d5b4cuda3std6ranges3__45__cpo6cbeginE)
_ZN34_INTERNAL_f37a4032_4_k_cu_13ee0d5b4cuda3std6ranges3__45__cpo6cbeginE:
	.zero		1
	.type		_ZN34_INTERNAL_f37a4032_4_k_cu_13ee0d5b4cuda3std3__48in_placeE,@object
	.size		_ZN34_INTERNAL_f37a4032_4_k_cu_13ee0d5b4cuda3std3__48in_placeE,(_ZN34_INTERNAL_f37a4032_4_k_cu_13ee0d5b4cuda3std6ranges3__45__cpo4sizeE - _ZN34_INTERNAL_f37a4032_4_k_cu_13ee0d5b4cuda3std3__48in_placeE)
_ZN34_INTERNAL_f37a4032_4_k_cu_13ee0d5b4cuda3std3__48in_placeE:
	.zero		1
	.type		_ZN34_INTERNAL_f37a4032_4_k_cu_13ee0d5b4cuda3std6ranges3__45__cpo4sizeE,@object
	.size		_ZN34_INTERNAL_f37a4032_4_k_cu_13ee0d5b4cuda3std6ranges3__45__cpo4sizeE,(_ZN34_INTERNAL_f37a4032_4_k_cu_13ee0d5b6thrust24THRUST_300001_SM_1000_NS12placeholders2_9E - _ZN34_INTERNAL_f37a4032_4_k_cu_13ee0d5b4cuda3std6ranges3__45__cpo4sizeE)
_ZN34_INTERNAL_f37a4032_4_k_cu_13ee0d5b4cuda3std6ranges3__45__cpo4sizeE:
	.zero		1
	.type		_ZN34_INTERNAL_f37a4032_4_k_cu_13ee0d5b6thrust24THRUST_300001_SM_1000_NS12placeholders2_9E,@object
	.size		_ZN34_INTERNAL_f37a4032_4_k_cu_13ee0d5b6thrust24THRUST_300001_SM_1000_NS12placeholders2_9E,(_ZN34_INTERNAL_f37a4032_4_k_cu_13ee0d5b4cuda3std3__45__cpo7crbeginE - _ZN34_INTERNAL_f37a4032_4_k_cu_13ee0d5b6thrust24THRUST_300001_SM_1000_NS12placeholders2_9E)
_ZN34_INTERNAL_f37a4032_4_k_cu_13ee0d5b6thrust24THRUST_300001_SM_1000_NS12placeholders2_9E:
	.zero		1
	.type		_ZN34_INTERNAL_f37a4032_4_k_cu_13ee0d5b4cuda3std3__45__cpo7crbeginE,@object
	.size		_ZN34_INTERNAL_f37a4032_4_k_cu_13ee0d5b4cuda3std3__45__cpo7crbeginE,(_ZN34_INTERNAL_f37a4032_4_k_cu_13ee0d5b4cuda3std6ranges3__45__cpo4nextE - _ZN34_INTERNAL_f37a4032_4_k_cu_13ee0d5b4cuda3std3__45__cpo7crbeginE)
_ZN34_INTERNAL_f37a4032_4_k_cu_13ee0d5b4cuda3std3__45__cpo7crbeginE:
	.zero		1
	.type		_ZN34_INTERNAL_f37a4032_4_k_cu_13ee0d5b4cuda3std6ranges3__45__cpo4nextE,@object
	.size		_ZN34_INTERNAL_f37a4032_4_k_cu_13ee0d5b4cuda3std6ranges3__45__cpo4nextE,(_ZN34_INTERNAL_f37a4032_4_k_cu_13ee0d5b4cuda3std6ranges3__45__cpo4swapE - _ZN34_INTERNAL_f37a4032_4_k_cu_13ee0d5b4cuda3std6ranges3__45__cpo4nextE)
_ZN34_INTERNAL_f37a4032_4_k_cu_13ee0d5b4cuda3std6ranges3__45__cpo4nextE:
	.zero		1
	.type		_ZN34_INTERNAL_f37a4032_4_k_cu_13ee0d5b4cuda3std6ranges3__45__cpo4swapE,@object
	.size		_ZN34_INTERNAL_f37a4032_4_k_cu_13ee0d5b4cuda3std6ranges3__45__cpo4swapE,(_ZN34_INTERNAL_f37a4032_4_k_cu_13ee0d5b6thrust24THRUST_300001_SM_1000_NS12placeholders2_1E - _ZN34_INTERNAL_f37a4032_4_k_cu_13ee0d5b4cuda3std6ranges3__45__cpo4swapE)
_ZN34_INTERNAL_f37a4032_4_k_cu_13ee0d5b4cuda3std6ranges3__45__cpo4swapE:
	.zero		1
	.type		_ZN34_INTERNAL_f37a4032_4_k_cu_13ee0d5b6thrust24THRUST_300001_SM_1000_NS12placeholders2_1E,@object
	.size		_ZN34_INTERNAL_f37a4032_4_k_cu_13ee0d5b6thrust24THRUST_300001_SM_1000_NS12placeholders2_1E,(_ZN34_INTERNAL_f37a4032_4_k_cu_13ee0d5b6thrust24THRUST_300001_SM_1000_NS12placeholders2_3E - _ZN34_INTERNAL_f37a4032_4_k_cu_13ee0d5b6thrust24THRUST_300001_SM_1000_NS12placeholders2_1E)
_ZN34_INTERNAL_f37a4032_4_k_cu_13ee0d5b6thrust24THRUST_300001_SM_1000_NS12placeholders2_1E:
	.zero		1
	.type		_ZN34_INTERNAL_f37a4032_4_k_cu_13ee0d5b6thrust24THRUST_300001_SM_1000_NS12placeholders2_3E,@object
	.size		_ZN34_INTERNAL_f37a4032_4_k_cu_13ee0d5b6thrust24THRUST_300001_SM_1000_NS12placeholders2_3E,(_ZN34_INTERNAL_f37a4032_4_k_cu_13ee0d5b4cuda3std3__45__cpo5beginE - _ZN34_INTERNAL_f37a4032_4_k_cu_13ee0d5b6thrust24THRUST_300001_SM_1000_NS12placeholders2_3E)
_ZN34_INTERNAL_f37a4032_4_k_cu_13ee0d5b6thrust24THRUST_300001_SM_1000_NS12placeholders2_3E:
	.zero		1
	.type		_ZN34_INTERNAL_f37a4032_4_k_cu_13ee0d5b4cuda3std3__45__cpo5beginE,@object
	.size		_ZN34_INTERNAL_f37a4032_4_k_cu_13ee0d5b4cuda3std3__45__cpo5beginE,(_ZN34_INTERNAL_f37a4032_4_k_cu_13ee0d5b4cuda3std6ranges3__45__cpo5beginE - _ZN34_INTERNAL_f37a4032_4_k_cu_13ee0d5b4cuda3std3__45__cpo5beginE)
_ZN34_INTERNAL_f37a4032_4_k_cu_13ee0d5b4cuda3std3__45__cpo5beginE:
	.zero		1
	.type		_ZN34_INTERNAL_f37a4032_4_k_cu_13ee0d5b4cuda3std6ranges3__45__cpo5beginE,@object
	.size		_ZN34_INTERNAL_f37a4032_4_k_cu_13ee0d5b4cuda3std6ranges3__45__cpo5beginE,(_ZN34_INTERNAL_f37a4032_4_k_cu_13ee0d5b4cuda3std3__436_GLOBAL__N__f37a4032_4_k_cu_13ee0d5b6ignoreE - _ZN34_INTERNAL_f37a4032_4_k_cu_13ee0d5b4cuda3std6ranges3__45__cpo5beginE)
_ZN34_INTERNAL_f37a4032_4_k_cu_13ee0d5b4cuda3std6ranges3__45__cpo5beginE:
	.zero		1
	.type		_ZN34_INTERNAL_f37a4032_4_k_cu_13ee0d5b4cuda3std3__436_GLOBAL__N__f37a4032_4_k_cu_13ee0d5b6ignoreE,@object
	.size		_ZN34_INTERNAL_f37a4032_4_k_cu_13ee0d5b4cuda3std3__436_GLOBAL__N__f37a4032_4_k_cu_13ee0d5b6ignoreE,(_ZN34_INTERNAL_f37a4032_4_k_cu_13ee0d5b4cuda3std6ranges3__45__cpo4dataE - _ZN34_INTERNAL_f37a4032_4_k_cu_13ee0d5b4cuda3std3__436_GLOBAL__N__f37a4032_4_k_cu_13ee0d5b6ignoreE)
_ZN34_INTERNAL_f37a4032_4_k_cu_13ee0d5b4cuda3std3__436_GLOBAL__N__f37a4032_4_k_cu_13ee0d5b6ignoreE:
	.zero		1
	.type		_ZN34_INTERNAL_f37a4032_4_k_cu_13ee0d5b4cuda3std6ranges3__45__cpo4dataE,@object
	.size		_ZN34_INTERNAL_f37a4032_4_k_cu_13ee0d5b4cuda3std6ranges3__45__cpo4dataE,(_ZN34_INTERNAL_f37a4032_4_k_cu_13ee0d5b6thrust24THRUST_300001_SM_1000_NS12placeholders2_7E - _ZN34_INTERNAL_f37a4032_4_k_cu_13ee0d5b4cuda3std6ranges3__45__cpo4dataE)
_ZN34_INTERNAL_f37a4032_4_k_cu_13ee0d5b4cuda3std6ranges3__45__cpo4dataE:
	.zero		1
	.type		_ZN34_INTERNAL_f37a4032_4_k_cu_13ee0d5b6thrust24THRUST_300001_SM_1000_NS12placeholders2_7E,@object
	.size		_ZN34_INTERNAL_f37a4032_4_k_cu_13ee0d5b6thrust24THRUST_300001_SM_1000_NS12placeholders2_7E,(_ZN34_INTERNAL_f37a4032_4_k_cu_13ee0d5b4cuda3std3__45__cpo6rbeginE - _ZN34_INTERNAL_f37a4032_4_k_cu_13ee0d5b6thrust24THRUST_300001_SM_1000_NS12placeholders2_7E)
_ZN34_INTERNAL_f37a4032_4_k_cu_13ee0d5b6thrust24THRUST_300001_SM_1000_NS12placeholders2_7E:
	.zero		1
	.type		_ZN34_INTERNAL_f37a4032_4_k_cu_13ee0d5b4cuda3std3__45__cpo6rbeginE,@object
	.size		_ZN34_INTERNAL_f37a4032_4_k_cu_13ee0d5b4cuda3std3__45__cpo6rbeginE,(_ZN34_INTERNAL_f37a4032_4_k_cu_13ee0d5b4cuda3std6ranges3__45__cpo7advanceE - _ZN34_INTERNAL_f37a4032_4_k_cu_13ee0d5b4cuda3std3__45__cpo6rbeginE)
_ZN34_INTERNAL_f37a4032_4_k_cu_13ee0d5b4cuda3std3__45__cpo6rbeginE:
	.zero		1
	.type		_ZN34_INTERNAL_f37a4032_4_k_cu_13ee0d5b4cuda3std6ranges3__45__cpo7advanceE,@object
	.size		_ZN34_INTERNAL_f37a4032_4_k_cu_13ee0d5b4cuda3std6ranges3__45__cpo7advanceE,(_ZN34_INTERNAL_f37a4032_4_k_cu_13ee0d5b4cuda3std3__47nulloptE - _ZN34_INTERNAL_f37a4032_4_k_cu_13ee0d5b4cuda3std6ranges3__45__cpo7advanceE)
_ZN34_INTERNAL_f37a4032_4_k_cu_13ee0d5b4cuda3std6ranges3__45__cpo7advanceE:
	.zero		1
	.type		_ZN34_INTERNAL_f37a4032_4_k_cu_13ee0d5b4cuda3std3__47nulloptE,@object
	.size		_ZN34_INTERNAL_f37a4032_4_k_cu_13ee0d5b4cuda3std3__47nulloptE,(_ZN34_INTERNAL_f37a4032_4_k_cu_13ee0d5b4cuda3std6ranges3__45__cpo8distanceE - _ZN34_INTERNAL_f37a4032_4_k_cu_13ee0d5b4cuda3std3__47nulloptE)
_ZN34_INTERNAL_f37a4032_4_k_cu_13ee0d5b4cuda3std3__47nulloptE:
	.zero		1
	.type		_ZN34_INTERNAL_f37a4032_4_k_cu_13ee0d5b4cuda3std6ranges3__45__cpo8distanceE,@object
	.size		_ZN34_INTERNAL_f37a4032_4_k_cu_13ee0d5b4cuda3std6ranges3__45__cpo8distanceE,(_ZN34_INTERNAL_f37a4032_4_k_cu_13ee0d5b6thrust24THRUST_300001_SM_1000_NS12placeholders2_6E - _ZN34_INTERNAL_f37a4032_4_k_cu_13ee0d5b4cuda3std6ranges3__45__cpo8distanceE)
_ZN34_INTERNAL_f37a4032_4_k_cu_13ee0d5b4cuda3std6ranges3__45__cpo8distanceE:
	.zero		1
	.type		_ZN34_INTERNAL_f37a4032_4_k_cu_13ee0d5b6thrust24THRUST_300001_SM_1000_NS12placeholders2_6E,@object
	.size		_ZN34_INTERNAL_f37a4032_4_k_cu_13ee0d5b6thrust24THRUST_300001_SM_1000_NS12placeholders2_6E,(_ZN34_INTERNAL_f37a4032_4_k_cu_13ee0d5b4cuda3std3__45__cpo4cendE - _ZN34_INTERNAL_f37a4032_4_k_cu_13ee0d5b6thrust24THRUST_300001_SM_1000_NS12placeholders2_6E)
_ZN34_INTERNAL_f37a4032_4_k_cu_13ee0d5b6thrust24THRUST_300001_SM_1000_NS12placeholders2_6E:
	.zero		1
	.type		_ZN34_INTERNAL_f37a4032_4_k_cu_13ee0d5b4cuda3std3__45__cpo4cendE,@object
	.size		_ZN34_INTERNAL_f37a4032_4_k_cu_13ee0d5b4cuda3std3__45__cpo4cendE,(_ZN34_INTERNAL_f37a4032_4_k_cu_13ee0d5b4cuda3std6ranges3__45__cpo4cendE - _ZN34_INTERNAL_f37a4032_4_k_cu_13ee0d5b4cuda3std3__45__cpo4cendE)
_ZN34_INTERNAL_f37a4032_4_k_cu_13ee0d5b4cuda3std3__45__cpo4cendE:
	.zero		1
	.type		_ZN34_INTERNAL_f37a4032_4_k_cu_13ee0d5b4cuda3std6ranges3__45__cpo4cendE,@object
	.size		_ZN34_INTERNAL_f37a4032_4_k_cu_13ee0d5b4cuda3std6ranges3__45__cpo4cendE,(_ZN34_INTERNAL_f37a4032_4_k_cu_13ee0d5b4cuda3std3__420unreachable_sentinelE - _ZN34_INTERNAL_f37a4032_4_k_cu_13ee0d5b4cuda3std6ranges3__45__cpo4cendE)
_ZN34_INTERNAL_f37a4032_4_k_cu_13ee0d5b4cuda3std6ranges3__45__cpo4cendE:
	.zero		1
	.type		_ZN34_INTERNAL_f37a4032_4_k_cu_13ee0d5b4cuda3std3__420unreachable_sentinelE,@object
	.size		_ZN34_INTERNAL_f37a4032_4_k_cu_13ee0d5b4cuda3std3__420unreachable_sentinelE,(_ZN34_INTERNAL_f37a4032_4_k_cu_13ee0d5b4cuda3std6ranges3__45__cpo5ssizeE - _ZN34_INTERNAL_f37a4032_4_k_cu_13ee0d5b4cuda3std3__420unreachable_sentinelE)
_ZN34_INTERNAL_f37a4032_4_k_cu_13ee0d5b4cuda3std3__420unreachable_sentinelE:
	.zero		1
	.type		_ZN34_INTERNAL_f37a4032_4_k_cu_13ee0d5b4cuda3std6ranges3__45__cpo5ssizeE,@object
	.size		_ZN34_INTERNAL_f37a4032_4_k_cu_13ee0d5b4cuda3std6ranges3__45__cpo5ssizeE,(_ZN34_INTERNAL_f37a4032_4_k_cu_13ee0d5b6thrust24THRUST_300001_SM_1000_NS12placeholders3_10E - _ZN34_INTERNAL_f37a4032_4_k_cu_13ee0d5b4cuda3std6ranges3__45__cpo5ssizeE)
_ZN34_INTERNAL_f37a4032_4_k_cu_13ee0d5b4cuda3std6ranges3__45__cpo5ssizeE:
	.zero		1
	.type		_ZN34_INTERNAL_f37a4032_4_k_cu_13ee0d5b6thrust24THRUST_300001_SM_1000_NS12placeholders3_10E,@object
	.size		_ZN34_INTERNAL_f37a4032_4_k_cu_13ee0d5b6thrust24THRUST_300001_SM_1000_NS12placeholders3_10E,(_ZN34_INTERNAL_f37a4032_4_k_cu_13ee0d5b4cuda3std3__45__cpo5crendE - _ZN34_INTERNAL_f37a4032_4_k_cu_13ee0d5b6thrust24THRUST_300001_SM_1000_NS12placeholders3_10E)
_ZN34_INTERNAL_f37a4032_4_k_cu_13ee0d5b6thrust24THRUST_300001_SM_1000_NS12placeholders3_10E:
	.zero		1
	.type		_ZN34_INTERNAL_f37a4032_4_k_cu_13ee0d5b4cuda3std3__45__cpo5crendE,@object
	.size		_ZN34_INTERNAL_f37a4032_4_k_cu_13ee0d5b4cuda3std3__45__cpo5crendE,(_ZN34_INTERNAL_f37a4032_4_k_cu_13ee0d5b4cuda3std6ranges3__45__cpo4prevE - _ZN34_INTERNAL_f37a4032_4_k_cu_13ee0d5b4cuda3std3__45__cpo5crendE)
_ZN34_INTERNAL_f37a4032_4_k_cu_13ee0d5b4cuda3std3__45__cpo5crendE:
	.zero		1
	.type		_ZN34_INTERNAL_f37a4032_4_k_cu_13ee0d5b4cuda3std6ranges3__45__cpo4prevE,@object
	.size		_ZN34_INTERNAL_f37a4032_4_k_cu_13ee0d5b4cuda3std6ranges3__45__cpo4prevE,(_ZN34_INTERNAL_f37a4032_4_k_cu_13ee0d5b4cuda3std6ranges3__45__cpo9iter_moveE - _ZN34_INTERNAL_f37a4032_4_k_cu_13ee0d5b4cuda3std6ranges3__45__cpo4prevE)
_ZN34_INTERNAL_f37a4032_4_k_cu_13ee0d5b4cuda3std6ranges3__45__cpo4prevE:
	.zero		1
	.type		_ZN34_INTERNAL_f37a4032_4_k_cu_13ee0d5b4cuda3std6ranges3__45__cpo9iter_moveE,@object
	.size		_ZN34_INTERNAL_f37a4032_4_k_cu_13ee0d5b4cuda3std6ranges3__45__cpo9iter_moveE,(_ZN34_INTERNAL_f37a4032_4_k_cu_13ee0d5b6thrust24THRUST_300001_SM_1000_NS12placeholders2_2E - _ZN34_INTERNAL_f37a4032_4_k_cu_13ee0d5b4cuda3std6ranges3__45__cpo9iter_moveE)
_ZN34_INTERNAL_f37a4032_4_k_cu_13ee0d5b4cuda3std6ranges3__45__cpo9iter_moveE:
	.zero		1
	.type		_ZN34_INTERNAL_f37a4032_4_k_cu_13ee0d5b6thrust24THRUST_300001_SM_1000_NS12placeholders2_2E,@object
	.size		_ZN34_INTERNAL_f37a4032_4_k_cu_13ee0d5b6thrust24THRUST_300001_SM_1000_NS12placeholders2_2E,(_ZN34_INTERNAL_f37a4032_4_k_cu_13ee0d5b6thrust24THRUST_300001_SM_1000_NS12placeholders2_4E - _ZN34_INTERNAL_f37a4032_4_k_cu_13ee0d5b6thrust24THRUST_300001_SM_1000_NS12placeholders2_2E)
_ZN34_INTERNAL_f37a4032_4_k_cu_13ee0d5b6thrust24THRUST_300001_SM_1000_NS12placeholders2_2E:
	.zero		1
	.type		_ZN34_INTERNAL_f37a4032_4_k_cu_13ee0d5b6thrust24THRUST_300001_SM_1000_NS12placeholders2_4E,@object
	.size		_ZN34_INTERNAL_f37a4032_4_k_cu_13ee0d5b6thrust24THRUST_300001_SM_1000_NS12placeholders2_4E,(_ZN34_INTERNAL_f37a4032_4_k_cu_13ee0d5b4cuda3std3__45__cpo3endE - _ZN34_INTERNAL_f37a4032_4_k_cu_13ee0d5b6thrust24THRUST_300001_SM_1000_NS12placeholders2_4E)
_ZN34_INTERNAL_f37a4032_4_k_cu_13ee0d5b6thrust24THRUST_300001_SM_1000_NS12placeholders2_4E:
	.zero		1
	.type		_ZN34_INTERNAL_f37a4032_4_k_cu_13ee0d5b4cuda3std3__45__cpo3endE,@object
	.size		_ZN34_INTERNAL_f37a4032_4_k_cu_13ee0d5b4cuda3std3__45__cpo3endE,(_ZN34_INTERNAL_f37a4032_4_k_cu_13ee0d5b4cuda3std6ranges3__45__cpo3endE - _ZN34_INTERNAL_f37a4032_4_k_cu_13ee0d5b4cuda3std3__45__cpo3endE)
_ZN34_INTERNAL_f37a4032_4_k_cu_13ee0d5b4cuda3std3__45__cpo3endE:
	.zero		1
	.type		_ZN34_INTERNAL_f37a4032_4_k_cu_13ee0d5b4cuda3std6ranges3__45__cpo3endE,@object
	.size		_ZN34_INTERNAL_f37a4032_4_k_cu_13ee0d5b4cuda3std6ranges3__45__cpo3endE,(_ZN34_INTERNAL_f37a4032_4_k_cu_13ee0d5b4cuda3std3__419piecewise_constructE - _ZN34_INTERNAL_f37a4032_4_k_cu_13ee0d5b4cuda3std6ranges3__45__cpo3endE)
_ZN34_INTERNAL_f37a4032_4_k_cu_13ee0d5b4cuda3std6ranges3__45__cpo3endE:
	.zero		1
	.type		_ZN34_INTERNAL_f37a4032_4_k_cu_13ee0d5b4cuda3std3__419piecewise_constructE,@object
	.size		_ZN34_INTERNAL_f37a4032_4_k_cu_13ee0d5b4cuda3std3__419piecewise_constructE,(_ZN34_INTERNAL_f37a4032_4_k_cu_13ee0d5b4cuda3std6ranges3__45__cpo5cdataE - _ZN34_INTERNAL_f37a4032_4_k_cu_13ee0d5b4cuda3std3__419piecewise_constructE)
_ZN34_INTERNAL_f37a4032_4_k_cu_13ee0d5b4cuda3std3__419piecewise_constructE:
	.zero		1
	.type		_ZN34_INTERNAL_f37a4032_4_k_cu_13ee0d5b4cuda3std6ranges3__45__cpo5cdataE,@object
	.size		_ZN34_INTERNAL_f37a4032_4_k_cu_13ee0d5b4cuda3std6ranges3__45__cpo5cdataE,(_ZN34_INTERNAL_f37a4032_4_k_cu_13ee0d5b6thrust24THRUST_300001_SM_1000_NS12placeholders2_8E - _ZN34_INTERNAL_f37a4032_4_k_cu_13ee0d5b4cuda3std6ranges3__45__cpo5cdataE)
_ZN34_INTERNAL_f37a4032_4_k_cu_13ee0d5b4cuda3std6ranges3__45__cpo5cdataE:
	.zero		1
	.type		_ZN34_INTERNAL_f37a4032_4_k_cu_13ee0d5b6thrust24THRUST_300001_SM_1000_NS12placeholders2_8E,@object
	.size		_ZN34_INTERNAL_f37a4032_4_k_cu_13ee0d5b6thrust24THRUST_300001_SM_1000_NS12placeholders2_8E,(_ZN34_INTERNAL_f37a4032_4_k_cu_13ee0d5b4cuda3std3__45__cpo4rendE - _ZN34_INTERNAL_f37a4032_4_k_cu_13ee0d5b6thrust24THRUST_300001_SM_1000_NS12placeholders2_8E)
_ZN34_INTERNAL_f37a4032_4_k_cu_13ee0d5b6thrust24THRUST_300001_SM_1000_NS12placeholders2_8E:
	.zero		1
	.type		_ZN34_INTERNAL_f37a4032_4_k_cu_13ee0d5b4cuda3std3__45__cpo4rendE,@object
	.size		_ZN34_INTERNAL_f37a4032_4_k_cu_13ee0d5b4cuda3std3__45__cpo4rendE,(_ZN34_INTERNAL_f37a4032_4_k_cu_13ee0d5b4cuda3std6ranges3__45__cpo9iter_swapE - _ZN34_INTERNAL_f37a4032_4_k_cu_13ee0d5b4cuda3std3__45__cpo4rendE)
_ZN34_INTERNAL_f37a4032_4_k_cu_13ee0d5b4cuda3std3__45__cpo4rendE:
	.zero		1
	.type		_ZN34_INTERNAL_f37a4032_4_k_cu_13ee0d5b4cuda3std6ranges3__45__cpo9iter_swapE,@object
	.size		_ZN34_INTERNAL_f37a4032_4_k_cu_13ee0d5b4cuda3std6ranges3__45__cpo9iter_swapE,(_ZN34_INTERNAL_f37a4032_4_k_cu_13ee0d5b4cuda3std3__48unexpectE - _ZN34_INTERNAL_f37a4032_4_k_cu_13ee0d5b4cuda3std6ranges3__45__cpo9iter_swapE)
_ZN34_INTERNAL_f37a4032_4_k_cu_13ee0d5b4cuda3std6ranges3__45__cpo9iter_swapE:
	.zero		1
	.type		_ZN34_INTERNAL_f37a4032_4_k_cu_13ee0d5b4cuda3std3__48unexpectE,@object
	.size		_ZN34_INTERNAL_f37a4032_4_k_cu_13ee0d5b4cuda3std3__48unexpectE,(_ZN34_INTERNAL_f37a4032_4_k_cu_13ee0d5b6thrust24THRUST_300001_SM_1000_NS6system6detail10sequential3seqE - _ZN34_INTERNAL_f37a4032_4_k_cu_13ee0d5b4cuda3std3__48unexpectE)
_ZN34_INTERNAL_f37a4032_4_k_cu_13ee0d5b4cuda3std3__48unexpectE:
	.zero		1
	.type		_ZN34_INTERNAL_f37a4032_4_k_cu_13ee0d5b6thrust24THRUST_300001_SM_1000_NS6system6detail10sequential3seqE,@object
	.size		_ZN34_INTERNAL_f37a4032_4_k_cu_13ee0d5b6thrust24THRUST_300001_SM_1000_NS6system6detail10sequential3seqE,(.L_29 - _ZN34_INTERNAL_f37a4032_4_k_cu_13ee0d5b6thrust24THRUST_300001_SM_1000_NS6system6detail10sequential3seqE)
_ZN34_INTERNAL_f37a4032_4_k_cu_13ee0d5b6thrust24THRUST_300001_SM_1000_NS6system6detail10sequential3seqE:
	.zero		1
.L_29:


//--------------------- .nv.shared._Z3bfsPbPjjS0_S0_jjj --------------------------
	.section	.nv.shared._Z3bfsPbPjjS0_S0_jjj,"aw",@nobits
	.sectionflags	@""
	.align	16
.nv.shared._Z3bfsPbPjjS0_S0_jjj:
	.zero		3232


//--------------------- .nv.constant0._ZN3cub18CUB_300001_SM_10006detail11EmptyKernelIvEEvv --------------------------
	.section	.nv.constant0._ZN3cub18CUB_300001_SM_10006detail11EmptyKernelIvEEvv,"a",@progbits
	.sectionflags	@""
	.align	4
.nv.constant0._ZN3cub18CUB_300001_SM_10006detail11EmptyKernelIvEEvv:
	.zero		896


//--------------------- .nv.constant0._Z3bfsPbPjjS0_S0_jjj --------------------------
	.section	.nv.constant0._Z3bfsPbPjjS0_S0_jjj,"a",@progbits
	.sectionflags	@""
	.align	4
.nv.constant0._Z3bfsPbPjjS0_S0_jjj:
	.zero		948


//--------------------- SYMBOLS --------------------------

	.type		.nv.reservedSmem.offset0,@object
	.size		.nv.reservedSmem.offset0,0x4
	.type		.nv.reservedSmem.cap,@object
	.size		.nv.reservedSmem.cap,0x4
